//
// Generated by NVIDIA NVVM Compiler
//
// Compiler Build ID: CL-36424714
// Cuda compilation tools, release 13.0, V13.0.88
// Based on NVVM 20.0.0
//

.version 9.0
.target sm_100
.address_size 64

	// .globl	trendflex_batch_f32
.global .align 4 .b8 __cudart_i2opi_f[24] = {65, 144, 67, 60, 153, 149, 98, 219, 192, 221, 52, 245, 209, 87, 39, 252, 41, 21, 68, 78, 110, 131, 249, 162};

.visible .entry trendflex_batch_f32(
	.param .u64 .ptr .align 1 trendflex_batch_f32_param_0,
	.param .u64 .ptr .align 1 trendflex_batch_f32_param_1,
	.param .u32 trendflex_batch_f32_param_2,
	.param .u32 trendflex_batch_f32_param_3,
	.param .u32 trendflex_batch_f32_param_4,
	.param .u64 .ptr .align 1 trendflex_batch_f32_param_5,
	.param .u64 .ptr .align 1 trendflex_batch_f32_param_6
)
{
	.local .align 4 .b8 	__local_depot0[28];
	.reg .b64 	%SP;
	.reg .b64 	%SPL;
	.reg .pred 	%p<53>;
	.reg .b32 	%r<139>;
	.reg .b32 	%f<339>;
	.reg .b64 	%rd<122>;
	.reg .b64 	%fd<3>;

	mov.u64 	%SPL, __local_depot0;
	ld.param.u64 	%rd49, [trendflex_batch_f32_param_0];
	ld.param.u64 	%rd46, [trendflex_batch_f32_param_1];
	ld.param.u32 	%r70, [trendflex_batch_f32_param_2];
	ld.param.u32 	%r72, [trendflex_batch_f32_param_3];
	ld.param.u32 	%r71, [trendflex_batch_f32_param_4];
	ld.param.u64 	%rd47, [trendflex_batch_f32_param_5];
	ld.param.u64 	%rd48, [trendflex_batch_f32_param_6];
	cvta.to.global.u64 	%rd1, %rd49;
	add.u64 	%rd2, %SPL, 0;
	mov.u32 	%r73, %ctaid.x;
	mov.u32 	%r74, %ntid.x;
	mov.u32 	%r75, %tid.x;
	mad.lo.s32 	%r1, %r73, %r74, %r75;
	setp.ge.s32 	%p1, %r1, %r72;
	@%p1 bra 	$L__BB0_68;
	cvta.to.global.u64 	%rd51, %rd46;
	cvta.to.global.u64 	%rd3, %rd47;
	cvta.to.global.u64 	%rd4, %rd48;
	mul.wide.s32 	%rd52, %r1, 4;
	add.s64 	%rd53, %rd51, %rd52;
	ld.global.nc.u32 	%r2, [%rd53];
	mul.lo.s32 	%r3, %r70, %r1;
	cvt.s64.s32 	%rd5, %r3;
	mul.wide.s32 	%rd54, %r3, 4;
	add.s64 	%rd6, %rd3, %rd54;
	setp.lt.s32 	%p2, %r70, 1;
	@%p2 bra 	$L__BB0_13;
	and.b32  	%r4, %r70, 7;
	setp.lt.u32 	%p3, %r70, 8;
	mov.b32 	%r119, 0;
	@%p3 bra 	$L__BB0_5;
	and.b32  	%r119, %r70, 2147483640;
	neg.s32 	%r117, %r119;
	add.s64 	%rd56, %rd54, 16;
	add.s64 	%rd114, %rd4, %rd56;
	add.s64 	%rd113, %rd3, %rd56;
$L__BB0_4:
	.pragma "nounroll";
	mov.b32 	%r77, 2147483647;
	st.global.u32 	[%rd114+-16], %r77;
	mov.b32 	%r78, 0;
	st.global.u32 	[%rd113+-16], %r78;
	st.global.u32 	[%rd114+-12], %r77;
	st.global.u32 	[%rd113+-12], %r78;
	st.global.u32 	[%rd114+-8], %r77;
	st.global.u32 	[%rd113+-8], %r78;
	st.global.u32 	[%rd114+-4], %r77;
	st.global.u32 	[%rd113+-4], %r78;
	st.global.u32 	[%rd114], %r77;
	st.global.u32 	[%rd113], %r78;
	st.global.u32 	[%rd114+4], %r77;
	st.global.u32 	[%rd113+4], %r78;
	st.global.u32 	[%rd114+8], %r77;
	st.global.u32 	[%rd113+8], %r78;
	st.global.u32 	[%rd114+12], %r77;
	st.global.u32 	[%rd113+12], %r78;
	add.s32 	%r117, %r117, 8;
	add.s64 	%rd114, %rd114, 32;
	add.s64 	%rd113, %rd113, 32;
	setp.ne.s32 	%p4, %r117, 0;
	@%p4 bra 	$L__BB0_4;
$L__BB0_5:
	setp.eq.s32 	%p5, %r4, 0;
	@%p5 bra 	$L__BB0_13;
	shl.b64 	%rd57, %rd5, 2;
	add.s64 	%rd13, %rd4, %rd57;
	and.b32  	%r10, %r70, 3;
	setp.lt.u32 	%p6, %r4, 4;
	@%p6 bra 	$L__BB0_8;
	mul.wide.u32 	%rd58, %r119, 4;
	add.s64 	%rd59, %rd13, %rd58;
	mov.b32 	%r79, 2147483647;
	st.global.u32 	[%rd59], %r79;
	add.s64 	%rd60, %rd6, %rd58;
	mov.b32 	%r80, 0;
	st.global.u32 	[%rd60], %r80;
	st.global.u32 	[%rd59+4], %r79;
	st.global.u32 	[%rd60+4], %r80;
	st.global.u32 	[%rd59+8], %r79;
	st.global.u32 	[%rd60+8], %r80;
	st.global.u32 	[%rd59+12], %r79;
	st.global.u32 	[%rd60+12], %r80;
	add.s32 	%r119, %r119, 4;
$L__BB0_8:
	setp.eq.s32 	%p7, %r10, 0;
	@%p7 bra 	$L__BB0_13;
	setp.eq.s32 	%p8, %r10, 1;
	@%p8 bra 	$L__BB0_11;
	mul.wide.u32 	%rd61, %r119, 4;
	add.s64 	%rd62, %rd13, %rd61;
	mov.b32 	%r81, 2147483647;
	st.global.u32 	[%rd62], %r81;
	add.s64 	%rd63, %rd6, %rd61;
	mov.b32 	%r82, 0;
	st.global.u32 	[%rd63], %r82;
	st.global.u32 	[%rd62+4], %r81;
	st.global.u32 	[%rd63+4], %r82;
	add.s32 	%r119, %r119, 2;
$L__BB0_11:
	and.b32  	%r83, %r70, 1;
	setp.eq.b32 	%p9, %r83, 1;
	not.pred 	%p10, %p9;
	@%p10 bra 	$L__BB0_13;
	mul.wide.u32 	%rd64, %r119, 4;
	add.s64 	%rd65, %rd13, %rd64;
	mov.b32 	%r84, 2147483647;
	st.global.u32 	[%rd65], %r84;
	add.s64 	%rd66, %rd6, %rd64;
	mov.b32 	%r85, 0;
	st.global.u32 	[%rd66], %r85;
$L__BB0_13:
	setp.lt.s32 	%p11, %r2, 1;
	setp.ge.s32 	%p12, %r2, %r70;
	or.pred  	%p13, %p11, %p12;
	setp.le.s32 	%p14, %r70, %r71;
	or.pred  	%p15, %p14, %p13;
	@%p15 bra 	$L__BB0_68;
	sub.s32 	%r15, %r70, %r71;
	setp.lt.s32 	%p16, %r15, %r2;
	@%p16 bra 	$L__BB0_68;
	cvt.rn.f32.u32 	%f1, %r2;
	mul.f32 	%f79, %f1, 0f3F000000;
	mov.f32 	%f80, 0f3F000000;
	add.rz.f32 	%f81, %f79, %f80;
	cvt.rzi.f32.f32 	%f82, %f81;
	cvt.rzi.s32.f32 	%r86, %f82;
	max.s32 	%r16, %r86, 1;
	setp.lt.u32 	%p17, %r15, %r16;
	@%p17 bra 	$L__BB0_68;
	cvt.rn.f32.u32 	%f83, %r16;
	rcp.rn.f32 	%f84, %f83;
	mul.f32 	%f85, %f84, 0fC08E2C19;
	fma.rn.f32 	%f86, %f85, 0f3BBB989D, 0f3F000000;
	cvt.sat.f32.f32 	%f87, %f86;
	mov.f32 	%f88, 0f4B400001;
	mov.f32 	%f89, 0f437C0000;
	fma.rm.f32 	%f90, %f87, %f89, %f88;
	add.f32 	%f91, %f90, 0fCB40007F;
	neg.f32 	%f92, %f91;
	fma.rn.f32 	%f93, %f85, 0f3FB8AA3B, %f92;
	fma.rn.f32 	%f94, %f85, 0f32A57060, %f93;
	mov.b32 	%r87, %f90;
	shl.b32 	%r88, %r87, 23;
	mov.b32 	%f95, %r88;
	ex2.approx.ftz.f32 	%f96, %f94;
	mul.f32 	%f2, %f96, %f95;
	mul.f32 	%f3, %f2, %f2;
	mul.f32 	%f4, %f84, 0f408E2C19;
	mul.f32 	%f97, %f4, 0f3F22F983;
	cvt.rni.s32.f32 	%r124, %f97;
	cvt.rn.f32.s32 	%f98, %r124;
	fma.rn.f32 	%f99, %f98, 0fBFC90FDA, %f4;
	fma.rn.f32 	%f100, %f98, 0fB3A22168, %f99;
	fma.rn.f32 	%f309, %f98, 0fA7C234C5, %f100;
	abs.f32 	%f6, %f4;
	setp.ltu.f32 	%p18, %f6, 0f47CE4780;
	@%p18 bra 	$L__BB0_24;
	setp.neu.f32 	%p19, %f6, 0f7F800000;
	@%p19 bra 	$L__BB0_19;
	mov.f32 	%f103, 0f00000000;
	mul.rn.f32 	%f309, %f4, %f103;
	mov.b32 	%r124, 0;
	bra.uni 	$L__BB0_24;
$L__BB0_19:
	mov.b32 	%r18, %f4;
	shl.b32 	%r90, %r18, 8;
	or.b32  	%r19, %r90, -2147483648;
	mov.b64 	%rd117, 0;
	mov.b32 	%r121, 0;
	mov.u64 	%rd115, __cudart_i2opi_f;
	mov.u64 	%rd116, %rd2;
$L__BB0_20:
	.pragma "nounroll";
	ld.global.nc.u32 	%r91, [%rd115];
	mad.wide.u32 	%rd69, %r91, %r19, %rd117;
	shr.u64 	%rd117, %rd69, 32;
	st.local.u32 	[%rd116], %rd69;
	add.s32 	%r121, %r121, 1;
	add.s64 	%rd116, %rd116, 4;
	add.s64 	%rd115, %rd115, 4;
	setp.ne.s32 	%p20, %r121, 6;
	@%p20 bra 	$L__BB0_20;
	shr.u32 	%r92, %r18, 23;
	st.local.u32 	[%rd2+24], %rd117;
	and.b32  	%r22, %r92, 31;
	add.s32 	%r93, %r92, -128;
	shr.u32 	%r94, %r93, 5;
	mul.wide.u32 	%rd70, %r94, 4;
	sub.s64 	%rd20, %rd2, %rd70;
	ld.local.u32 	%r122, [%rd20+24];
	ld.local.u32 	%r123, [%rd20+20];
	setp.eq.s32 	%p21, %r22, 0;
	@%p21 bra 	$L__BB0_23;
	shf.l.wrap.b32 	%r122, %r123, %r122, %r22;
	ld.local.u32 	%r95, [%rd20+16];
	shf.l.wrap.b32 	%r123, %r95, %r123, %r22;
$L__BB0_23:
	shr.u32 	%r96, %r122, 30;
	shf.l.wrap.b32 	%r97, %r123, %r122, 2;
	shl.b32 	%r98, %r123, 2;
	shr.u32 	%r99, %r97, 31;
	add.s32 	%r124, %r99, %r96;
	shr.s32 	%r100, %r97, 31;
	xor.b32  	%r101, %r100, %r97;
	xor.b32  	%r102, %r100, %r98;
	cvt.u64.u32 	%rd71, %r101;
	shl.b64 	%rd72, %rd71, 32;
	cvt.u64.u32 	%rd73, %r102;
	or.b64  	%rd74, %rd72, %rd73;
	cvt.rn.f64.s64 	%fd1, %rd74;
	mul.f64 	%fd2, %fd1, 0d3BF921FB54442D19;
	cvt.rn.f32.f64 	%f101, %fd2;
	neg.f32 	%f102, %f101;
	setp.lt.s32 	%p22, %r97, 0;
	selp.f32 	%f309, %f102, %f101, %p22;
$L__BB0_24:
	add.s32 	%r104, %r124, 1;
	mul.rn.f32 	%f104, %f309, %f309;
	and.b32  	%r105, %r124, 1;
	setp.eq.b32 	%p23, %r105, 1;
	selp.f32 	%f105, %f309, 0f3F800000, %p23;
	fma.rn.f32 	%f106, %f104, %f105, 0f00000000;
	fma.rn.f32 	%f107, %f104, 0f37CBAC00, 0fBAB607ED;
	selp.f32 	%f108, 0fB94D4153, %f107, %p23;
	selp.f32 	%f109, 0f3C0885E4, 0f3D2AAABB, %p23;
	fma.rn.f32 	%f110, %f108, %f104, %f109;
	selp.f32 	%f111, 0fBE2AAAA8, 0fBEFFFFFF, %p23;
	fma.rn.f32 	%f112, %f110, %f104, %f111;
	fma.rn.f32 	%f113, %f112, %f106, %f105;
	and.b32  	%r106, %r104, 2;
	setp.eq.s32 	%p24, %r106, 0;
	mov.f32 	%f114, 0f00000000;
	sub.f32 	%f115, %f114, %f113;
	selp.f32 	%f116, %f113, %f115, %p24;
	add.f32 	%f117, %f2, %f2;
	mul.f32 	%f10, %f117, %f116;
	add.f32 	%f118, %f3, 0f3F800000;
	sub.f32 	%f119, %f118, %f10;
	mul.f32 	%f11, %f119, 0f3F000000;
	mul.wide.s32 	%rd75, %r71, 4;
	add.s64 	%rd21, %rd1, %rd75;
	ld.global.nc.f32 	%f316, [%rd21];
	add.s64 	%rd22, %rd6, %rd75;
	st.global.f32 	[%rd22], %f316;
	setp.lt.u32 	%p25, %r15, 2;
	mov.f32 	%f313, %f316;
	@%p25 bra 	$L__BB0_26;
	ld.global.nc.f32 	%f313, [%rd21+4];
	st.global.f32 	[%rd22+4], %f313;
$L__BB0_26:
	setp.lt.u32 	%p26, %r15, 3;
	@%p26 bra 	$L__BB0_39;
	add.s32 	%r31, %r15, -2;
	add.s32 	%r109, %r15, -3;
	and.b32  	%r32, %r31, 7;
	setp.lt.u32 	%p27, %r109, 7;
	mov.b32 	%r128, 2;
	@%p27 bra 	$L__BB0_31;
	and.b32  	%r111, %r31, -8;
	neg.s32 	%r126, %r111;
	add.s64 	%rd77, %rd75, %rd1;
	add.s64 	%rd119, %rd77, 20;
	mul.wide.s32 	%rd78, %r3, 4;
	add.s64 	%rd79, %rd75, %rd78;
	add.s64 	%rd80, %rd79, %rd3;
	add.s64 	%rd118, %rd80, 20;
	mov.b32 	%r125, 0;
$L__BB0_29:
	.pragma "nounroll";
	ld.global.nc.f32 	%f120, [%rd119+-12];
	ld.global.nc.f32 	%f121, [%rd119+-16];
	add.f32 	%f122, %f120, %f121;
	mul.f32 	%f123, %f11, %f122;
	fma.rn.f32 	%f124, %f10, %f313, %f123;
	mul.f32 	%f125, %f3, %f316;
	sub.f32 	%f126, %f124, %f125;
	st.global.f32 	[%rd118+-12], %f126;
	ld.global.nc.f32 	%f127, [%rd119+-8];
	add.f32 	%f128, %f127, %f120;
	mul.f32 	%f129, %f11, %f128;
	fma.rn.f32 	%f130, %f10, %f126, %f129;
	mul.f32 	%f131, %f3, %f313;
	sub.f32 	%f132, %f130, %f131;
	st.global.f32 	[%rd118+-8], %f132;
	ld.global.nc.f32 	%f133, [%rd119+-4];
	add.f32 	%f134, %f133, %f127;
	mul.f32 	%f135, %f11, %f134;
	fma.rn.f32 	%f136, %f10, %f132, %f135;
	mul.f32 	%f137, %f3, %f126;
	sub.f32 	%f138, %f136, %f137;
	st.global.f32 	[%rd118+-4], %f138;
	ld.global.nc.f32 	%f139, [%rd119];
	add.f32 	%f140, %f139, %f133;
	mul.f32 	%f141, %f11, %f140;
	fma.rn.f32 	%f142, %f10, %f138, %f141;
	mul.f32 	%f143, %f3, %f132;
	sub.f32 	%f144, %f142, %f143;
	st.global.f32 	[%rd118], %f144;
	ld.global.nc.f32 	%f145, [%rd119+4];
	add.f32 	%f146, %f145, %f139;
	mul.f32 	%f147, %f11, %f146;
	fma.rn.f32 	%f148, %f10, %f144, %f147;
	mul.f32 	%f149, %f3, %f138;
	sub.f32 	%f150, %f148, %f149;
	st.global.f32 	[%rd118+4], %f150;
	ld.global.nc.f32 	%f151, [%rd119+8];
	add.f32 	%f152, %f151, %f145;
	mul.f32 	%f153, %f11, %f152;
	fma.rn.f32 	%f154, %f10, %f150, %f153;
	mul.f32 	%f155, %f3, %f144;
	sub.f32 	%f156, %f154, %f155;
	st.global.f32 	[%rd118+8], %f156;
	ld.global.nc.f32 	%f157, [%rd119+12];
	add.f32 	%f158, %f157, %f151;
	mul.f32 	%f159, %f11, %f158;
	fma.rn.f32 	%f160, %f10, %f156, %f159;
	mul.f32 	%f161, %f3, %f150;
	sub.f32 	%f316, %f160, %f161;
	st.global.f32 	[%rd118+12], %f316;
	ld.global.nc.f32 	%f162, [%rd119+16];
	add.f32 	%f163, %f162, %f157;
	mul.f32 	%f164, %f11, %f163;
	fma.rn.f32 	%f165, %f10, %f316, %f164;
	mul.f32 	%f166, %f3, %f156;
	sub.f32 	%f313, %f165, %f166;
	st.global.f32 	[%rd118+16], %f313;
	add.s32 	%r126, %r126, 8;
	add.s32 	%r125, %r125, 8;
	add.s64 	%rd119, %rd119, 32;
	add.s64 	%rd118, %rd118, 32;
	setp.ne.s32 	%p28, %r126, 0;
	@%p28 bra 	$L__BB0_29;
	add.s32 	%r128, %r125, 2;
$L__BB0_31:
	setp.eq.s32 	%p29, %r32, 0;
	@%p29 bra 	$L__BB0_39;
	and.b32  	%r40, %r31, 3;
	setp.lt.u32 	%p30, %r32, 4;
	@%p30 bra 	$L__BB0_34;
	mul.wide.s32 	%rd81, %r128, 4;
	add.s64 	%rd82, %rd21, %rd81;
	ld.global.nc.f32 	%f167, [%rd82];
	ld.global.nc.f32 	%f168, [%rd82+-4];
	add.f32 	%f169, %f167, %f168;
	mul.f32 	%f170, %f11, %f169;
	fma.rn.f32 	%f171, %f10, %f313, %f170;
	mul.f32 	%f172, %f3, %f316;
	sub.f32 	%f173, %f171, %f172;
	add.s64 	%rd83, %rd22, %rd81;
	st.global.f32 	[%rd83], %f173;
	ld.global.nc.f32 	%f174, [%rd82+4];
	add.f32 	%f175, %f174, %f167;
	mul.f32 	%f176, %f11, %f175;
	fma.rn.f32 	%f177, %f10, %f173, %f176;
	mul.f32 	%f178, %f3, %f313;
	sub.f32 	%f179, %f177, %f178;
	st.global.f32 	[%rd83+4], %f179;
	ld.global.nc.f32 	%f180, [%rd82+8];
	add.f32 	%f181, %f180, %f174;
	mul.f32 	%f182, %f11, %f181;
	fma.rn.f32 	%f183, %f10, %f179, %f182;
	mul.f32 	%f184, %f3, %f173;
	sub.f32 	%f316, %f183, %f184;
	st.global.f32 	[%rd83+8], %f316;
	ld.global.nc.f32 	%f185, [%rd82+12];
	add.f32 	%f186, %f185, %f180;
	mul.f32 	%f187, %f11, %f186;
	fma.rn.f32 	%f188, %f10, %f316, %f187;
	mul.f32 	%f189, %f3, %f179;
	sub.f32 	%f313, %f188, %f189;
	st.global.f32 	[%rd83+12], %f313;
	add.s32 	%r128, %r128, 4;
$L__BB0_34:
	setp.eq.s32 	%p31, %r40, 0;
	@%p31 bra 	$L__BB0_39;
	setp.eq.s32 	%p32, %r40, 1;
	@%p32 bra 	$L__BB0_37;
	mul.wide.s32 	%rd84, %r128, 4;
	add.s64 	%rd85, %rd21, %rd84;
	ld.global.nc.f32 	%f190, [%rd85];
	ld.global.nc.f32 	%f191, [%rd85+-4];
	add.f32 	%f192, %f190, %f191;
	mul.f32 	%f193, %f11, %f192;
	fma.rn.f32 	%f194, %f10, %f313, %f193;
	mul.f32 	%f195, %f3, %f316;
	sub.f32 	%f316, %f194, %f195;
	add.s64 	%rd86, %rd22, %rd84;
	st.global.f32 	[%rd86], %f316;
	ld.global.nc.f32 	%f196, [%rd85+4];
	add.f32 	%f197, %f196, %f190;
	mul.f32 	%f198, %f11, %f197;
	fma.rn.f32 	%f199, %f10, %f316, %f198;
	mul.f32 	%f200, %f3, %f313;
	sub.f32 	%f313, %f199, %f200;
	st.global.f32 	[%rd86+4], %f313;
	add.s32 	%r128, %r128, 2;
$L__BB0_37:
	and.b32  	%r112, %r31, 1;
	setp.eq.b32 	%p33, %r112, 1;
	not.pred 	%p34, %p33;
	@%p34 bra 	$L__BB0_39;
	mul.wide.s32 	%rd87, %r128, 4;
	add.s64 	%rd88, %rd21, %rd87;
	ld.global.nc.f32 	%f201, [%rd88];
	ld.global.nc.f32 	%f202, [%rd88+-4];
	add.f32 	%f203, %f201, %f202;
	mul.f32 	%f204, %f11, %f203;
	fma.rn.f32 	%f205, %f10, %f313, %f204;
	mul.f32 	%f206, %f3, %f316;
	sub.f32 	%f207, %f205, %f206;
	add.s64 	%rd89, %rd22, %rd87;
	st.global.f32 	[%rd89], %f207;
$L__BB0_39:
	add.s32 	%r137, %r2, %r71;
	setp.le.s32 	%p35, %r70, %r137;
	@%p35 bra 	$L__BB0_68;
	and.b32  	%r46, %r2, 15;
	setp.lt.u32 	%p36, %r2, 16;
	mov.f32 	%f327, 0f00000000;
	mov.b32 	%r132, 0;
	@%p36 bra 	$L__BB0_43;
	and.b32  	%r132, %r2, 2147483632;
	neg.s32 	%r130, %r132;
	mul.wide.s32 	%rd91, %r3, 4;
	add.s64 	%rd92, %rd75, %rd91;
	add.s64 	%rd93, %rd92, %rd3;
	add.s64 	%rd120, %rd93, 32;
	mov.f32 	%f327, 0f00000000;
$L__BB0_42:
	.pragma "nounroll";
	ld.global.f32 	%f211, [%rd120+-32];
	add.f32 	%f212, %f327, %f211;
	ld.global.f32 	%f213, [%rd120+-28];
	add.f32 	%f214, %f212, %f213;
	ld.global.f32 	%f215, [%rd120+-24];
	add.f32 	%f216, %f214, %f215;
	ld.global.f32 	%f217, [%rd120+-20];
	add.f32 	%f218, %f216, %f217;
	ld.global.f32 	%f219, [%rd120+-16];
	add.f32 	%f220, %f218, %f219;
	ld.global.f32 	%f221, [%rd120+-12];
	add.f32 	%f222, %f220, %f221;
	ld.global.f32 	%f223, [%rd120+-8];
	add.f32 	%f224, %f222, %f223;
	ld.global.f32 	%f225, [%rd120+-4];
	add.f32 	%f226, %f224, %f225;
	ld.global.f32 	%f227, [%rd120];
	add.f32 	%f228, %f226, %f227;
	ld.global.f32 	%f229, [%rd120+4];
	add.f32 	%f230, %f228, %f229;
	ld.global.f32 	%f231, [%rd120+8];
	add.f32 	%f232, %f230, %f231;
	ld.global.f32 	%f233, [%rd120+12];
	add.f32 	%f234, %f232, %f233;
	ld.global.f32 	%f235, [%rd120+16];
	add.f32 	%f236, %f234, %f235;
	ld.global.f32 	%f237, [%rd120+20];
	add.f32 	%f238, %f236, %f237;
	ld.global.f32 	%f239, [%rd120+24];
	add.f32 	%f240, %f238, %f239;
	ld.global.f32 	%f241, [%rd120+28];
	add.f32 	%f327, %f240, %f241;
	add.s32 	%r130, %r130, 16;
	add.s64 	%rd120, %rd120, 64;
	setp.ne.s32 	%p37, %r130, 0;
	@%p37 bra 	$L__BB0_42;
$L__BB0_43:
	setp.eq.s32 	%p38, %r46, 0;
	@%p38 bra 	$L__BB0_52;
	and.b32  	%r52, %r2, 7;
	setp.lt.u32 	%p39, %r46, 8;
	@%p39 bra 	$L__BB0_46;
	mul.wide.u32 	%rd94, %r132, 4;
	add.s64 	%rd95, %rd22, %rd94;
	ld.global.f32 	%f243, [%rd95];
	add.f32 	%f244, %f327, %f243;
	ld.global.f32 	%f245, [%rd95+4];
	add.f32 	%f246, %f244, %f245;
	ld.global.f32 	%f247, [%rd95+8];
	add.f32 	%f248, %f246, %f247;
	ld.global.f32 	%f249, [%rd95+12];
	add.f32 	%f250, %f248, %f249;
	ld.global.f32 	%f251, [%rd95+16];
	add.f32 	%f252, %f250, %f251;
	ld.global.f32 	%f253, [%rd95+20];
	add.f32 	%f254, %f252, %f253;
	ld.global.f32 	%f255, [%rd95+24];
	add.f32 	%f256, %f254, %f255;
	ld.global.f32 	%f257, [%rd95+28];
	add.f32 	%f327, %f256, %f257;
	add.s32 	%r132, %r132, 8;
$L__BB0_46:
	setp.eq.s32 	%p40, %r52, 0;
	@%p40 bra 	$L__BB0_52;
	and.b32  	%r55, %r2, 3;
	setp.lt.u32 	%p41, %r52, 4;
	@%p41 bra 	$L__BB0_49;
	mul.wide.u32 	%rd96, %r132, 4;
	add.s64 	%rd97, %rd22, %rd96;
	ld.global.f32 	%f259, [%rd97];
	add.f32 	%f260, %f327, %f259;
	ld.global.f32 	%f261, [%rd97+4];
	add.f32 	%f262, %f260, %f261;
	ld.global.f32 	%f263, [%rd97+8];
	add.f32 	%f264, %f262, %f263;
	ld.global.f32 	%f265, [%rd97+12];
	add.f32 	%f327, %f264, %f265;
	add.s32 	%r132, %r132, 4;
$L__BB0_49:
	setp.eq.s32 	%p42, %r55, 0;
	@%p42 bra 	$L__BB0_52;
	mul.wide.s32 	%rd99, %r3, 4;
	add.s64 	%rd100, %rd75, %rd99;
	mul.wide.u32 	%rd101, %r132, 4;
	add.s64 	%rd102, %rd100, %rd101;
	add.s64 	%rd121, %rd3, %rd102;
	neg.s32 	%r134, %r55;
$L__BB0_51:
	.pragma "nounroll";
	ld.global.f32 	%f266, [%rd121];
	add.f32 	%f327, %f327, %f266;
	add.s64 	%rd121, %rd121, 4;
	add.s32 	%r134, %r134, 1;
	setp.ne.s32 	%p43, %r134, 0;
	@%p43 bra 	$L__BB0_51;
$L__BB0_52:
	rcp.rn.f32 	%f42, %f1;
	sub.s32 	%r114, %r70, %r137;
	and.b32  	%r61, %r114, 3;
	setp.eq.s32 	%p44, %r61, 0;
	mov.f32 	%f331, 0f00000000;
	@%p44 bra 	$L__BB0_57;
	mul.wide.s32 	%rd103, %r3, 4;
	mul.wide.s32 	%rd104, %r2, 4;
	sub.s64 	%rd105, %rd103, %rd104;
	add.s64 	%rd35, %rd3, %rd105;
	add.s64 	%rd36, %rd4, %rd103;
	add.s64 	%rd37, %rd3, %rd103;
	neg.s32 	%r135, %r61;
	mov.f32 	%f331, 0f00000000;
$L__BB0_54:
	.pragma "nounroll";
	mul.wide.s32 	%rd38, %r137, 4;
	add.s64 	%rd106, %rd37, %rd38;
	ld.global.f32 	%f45, [%rd106];
	mul.f32 	%f270, %f45, %f1;
	sub.f32 	%f271, %f270, %f327;
	mul.f32 	%f46, %f42, %f271;
	mul.f32 	%f272, %f46, 0f3D23D70A;
	mul.f32 	%f273, %f46, %f272;
	fma.rn.f32 	%f331, %f331, 0f3F75C28F, %f273;
	setp.leu.f32 	%p45, %f331, 0f00000000;
	mov.f32 	%f330, 0f00000000;
	@%p45 bra 	$L__BB0_56;
	sqrt.rn.f32 	%f274, %f331;
	div.rn.f32 	%f330, %f46, %f274;
$L__BB0_56:
	add.s64 	%rd107, %rd36, %rd38;
	st.global.f32 	[%rd107], %f330;
	add.s64 	%rd108, %rd35, %rd38;
	ld.global.f32 	%f275, [%rd108];
	sub.f32 	%f276, %f45, %f275;
	add.f32 	%f327, %f327, %f276;
	add.s32 	%r137, %r137, 1;
	add.s32 	%r135, %r135, 1;
	setp.ne.s32 	%p46, %r135, 0;
	@%p46 bra 	$L__BB0_54;
$L__BB0_57:
	sub.s32 	%r115, %r2, %r70;
	add.s32 	%r116, %r115, %r71;
	setp.gt.u32 	%p47, %r116, -4;
	@%p47 bra 	$L__BB0_68;
	mul.wide.s32 	%rd109, %r3, 4;
	add.s64 	%rd110, %rd109, 8;
	add.s64 	%rd39, %rd3, %rd110;
	add.s64 	%rd40, %rd4, %rd110;
	mul.wide.s32 	%rd111, %r2, 4;
	sub.s64 	%rd112, %rd110, %rd111;
	add.s64 	%rd41, %rd3, %rd112;
$L__BB0_59:
	mul.wide.s32 	%rd42, %r137, 4;
	add.s64 	%rd43, %rd39, %rd42;
	ld.global.f32 	%f55, [%rd43+-8];
	mul.f32 	%f278, %f55, %f1;
	sub.f32 	%f279, %f278, %f327;
	mul.f32 	%f56, %f42, %f279;
	mul.f32 	%f280, %f56, 0f3D23D70A;
	mul.f32 	%f281, %f56, %f280;
	fma.rn.f32 	%f57, %f331, 0f3F75C28F, %f281;
	setp.leu.f32 	%p48, %f57, 0f00000000;
	mov.f32 	%f335, 0f00000000;
	@%p48 bra 	$L__BB0_61;
	sqrt.rn.f32 	%f282, %f57;
	div.rn.f32 	%f335, %f56, %f282;
$L__BB0_61:
	add.s64 	%rd44, %rd40, %rd42;
	add.s64 	%rd45, %rd41, %rd42;
	st.global.f32 	[%rd44+-8], %f335;
	ld.global.f32 	%f284, [%rd45+-8];
	sub.f32 	%f285, %f55, %f284;
	add.f32 	%f60, %f327, %f285;
	ld.global.f32 	%f61, [%rd43+-4];
	mul.f32 	%f286, %f61, %f1;
	sub.f32 	%f287, %f286, %f60;
	mul.f32 	%f62, %f42, %f287;
	mul.f32 	%f288, %f62, 0f3D23D70A;
	mul.f32 	%f289, %f62, %f288;
	fma.rn.f32 	%f63, %f57, 0f3F75C28F, %f289;
	setp.leu.f32 	%p49, %f63, 0f00000000;
	mov.f32 	%f336, 0f00000000;
	@%p49 bra 	$L__BB0_63;
	sqrt.rn.f32 	%f290, %f63;
	div.rn.f32 	%f336, %f62, %f290;
$L__BB0_63:
	st.global.f32 	[%rd44+-4], %f336;
	ld.global.f32 	%f292, [%rd45+-4];
	sub.f32 	%f293, %f61, %f292;
	add.f32 	%f66, %f60, %f293;
	ld.global.f32 	%f67, [%rd43];
	mul.f32 	%f294, %f67, %f1;
	sub.f32 	%f295, %f294, %f66;
	mul.f32 	%f68, %f42, %f295;
	mul.f32 	%f296, %f68, 0f3D23D70A;
	mul.f32 	%f297, %f68, %f296;
	fma.rn.f32 	%f69, %f63, 0f3F75C28F, %f297;
	setp.leu.f32 	%p50, %f69, 0f00000000;
	mov.f32 	%f337, 0f00000000;
	@%p50 bra 	$L__BB0_65;
	sqrt.rn.f32 	%f298, %f69;
	div.rn.f32 	%f337, %f68, %f298;
$L__BB0_65:
	st.global.f32 	[%rd44], %f337;
	ld.global.f32 	%f300, [%rd45];
	sub.f32 	%f301, %f67, %f300;
	add.f32 	%f72, %f66, %f301;
	ld.global.f32 	%f73, [%rd43+4];
	mul.f32 	%f302, %f73, %f1;
	sub.f32 	%f303, %f302, %f72;
	mul.f32 	%f74, %f42, %f303;
	mul.f32 	%f304, %f74, 0f3D23D70A;
	mul.f32 	%f305, %f74, %f304;
	fma.rn.f32 	%f331, %f69, 0f3F75C28F, %f305;
	setp.leu.f32 	%p51, %f331, 0f00000000;
	mov.f32 	%f338, 0f00000000;
	@%p51 bra 	$L__BB0_67;
	sqrt.rn.f32 	%f306, %f331;
	div.rn.f32 	%f338, %f74, %f306;
$L__BB0_67:
	st.global.f32 	[%rd44+4], %f338;
	ld.global.f32 	%f307, [%rd45+4];
	sub.f32 	%f308, %f73, %f307;
	add.f32 	%f327, %f72, %f308;
	add.s32 	%r137, %r137, 4;
	setp.lt.s32 	%p52, %r137, %r70;
	@%p52 bra 	$L__BB0_59;
$L__BB0_68:
	ret;

}
	// .globl	trendflex_many_series_one_param_f32
.visible .entry trendflex_many_series_one_param_f32(
	.param .u64 .ptr .align 1 trendflex_many_series_one_param_f32_param_0,
	.param .u64 .ptr .align 1 trendflex_many_series_one_param_f32_param_1,
	.param .u32 trendflex_many_series_one_param_f32_param_2,
	.param .u32 trendflex_many_series_one_param_f32_param_3,
	.param .u32 trendflex_many_series_one_param_f32_param_4,
	.param .u64 .ptr .align 1 trendflex_many_series_one_param_f32_param_5,
	.param .u64 .ptr .align 1 trendflex_many_series_one_param_f32_param_6
)
{
	.local .align 4 .b8 	__local_depot1[28];
	.reg .b64 	%SP;
	.reg .b64 	%SPL;
	.reg .pred 	%p<50>;
	.reg .b32 	%r<194>;
	.reg .b32 	%f<276>;
	.reg .b64 	%rd<151>;
	.reg .b64 	%fd<3>;

	mov.u64 	%SPL, __local_depot1;
	ld.param.u64 	%rd27, [trendflex_many_series_one_param_f32_param_0];
	ld.param.u64 	%rd24, [trendflex_many_series_one_param_f32_param_1];
	ld.param.u32 	%r101, [trendflex_many_series_one_param_f32_param_2];
	ld.param.u32 	%r102, [trendflex_many_series_one_param_f32_param_3];
	ld.param.u32 	%r103, [trendflex_many_series_one_param_f32_param_4];
	ld.param.u64 	%rd25, [trendflex_many_series_one_param_f32_param_5];
	ld.param.u64 	%rd26, [trendflex_many_series_one_param_f32_param_6];
	cvta.to.global.u64 	%rd1, %rd27;
	add.u64 	%rd2, %SPL, 0;
	mov.u32 	%r104, %ctaid.x;
	mov.u32 	%r105, %ntid.x;
	mov.u32 	%r106, %tid.x;
	mad.lo.s32 	%r1, %r104, %r105, %r106;
	setp.ge.s32 	%p1, %r1, %r101;
	@%p1 bra 	$L__BB1_64;
	cvta.to.global.u64 	%rd29, %rd24;
	cvta.to.global.u64 	%rd30, %rd25;
	cvta.to.global.u64 	%rd31, %rd26;
	mul.wide.s32 	%rd32, %r1, 4;
	add.s64 	%rd33, %rd29, %rd32;
	ld.global.nc.u32 	%r2, [%rd33];
	add.s64 	%rd3, %rd30, %rd32;
	add.s64 	%rd4, %rd31, %rd32;
	setp.lt.s32 	%p2, %r102, 1;
	@%p2 bra 	$L__BB1_13;
	and.b32  	%r3, %r102, 7;
	setp.lt.u32 	%p3, %r102, 8;
	mov.b32 	%r165, 0;
	@%p3 bra 	$L__BB1_5;
	and.b32  	%r165, %r102, 2147483640;
	neg.s32 	%r163, %r165;
	shl.b32 	%r6, %r101, 3;
	mov.b32 	%r162, 0;
	mul.wide.s32 	%rd37, %r101, 4;
$L__BB1_4:
	.pragma "nounroll";
	mul.wide.s32 	%rd34, %r162, 4;
	add.s64 	%rd35, %rd4, %rd34;
	mov.b32 	%r109, 2147483647;
	st.global.u32 	[%rd35], %r109;
	add.s64 	%rd36, %rd3, %rd34;
	mov.b32 	%r110, 0;
	st.global.u32 	[%rd36], %r110;
	add.s64 	%rd38, %rd35, %rd37;
	st.global.u32 	[%rd38], %r109;
	add.s64 	%rd39, %rd36, %rd37;
	st.global.u32 	[%rd39], %r110;
	add.s64 	%rd40, %rd38, %rd37;
	st.global.u32 	[%rd40], %r109;
	add.s64 	%rd41, %rd39, %rd37;
	st.global.u32 	[%rd41], %r110;
	add.s64 	%rd42, %rd40, %rd37;
	st.global.u32 	[%rd42], %r109;
	add.s64 	%rd43, %rd41, %rd37;
	st.global.u32 	[%rd43], %r110;
	add.s64 	%rd44, %rd42, %rd37;
	st.global.u32 	[%rd44], %r109;
	add.s64 	%rd45, %rd43, %rd37;
	st.global.u32 	[%rd45], %r110;
	add.s64 	%rd46, %rd44, %rd37;
	st.global.u32 	[%rd46], %r109;
	add.s64 	%rd47, %rd45, %rd37;
	st.global.u32 	[%rd47], %r110;
	add.s64 	%rd48, %rd46, %rd37;
	st.global.u32 	[%rd48], %r109;
	add.s64 	%rd49, %rd47, %rd37;
	st.global.u32 	[%rd49], %r110;
	add.s64 	%rd50, %rd48, %rd37;
	st.global.u32 	[%rd50], %r109;
	add.s64 	%rd51, %rd49, %rd37;
	st.global.u32 	[%rd51], %r110;
	add.s32 	%r163, %r163, 8;
	add.s32 	%r162, %r162, %r6;
	setp.ne.s32 	%p4, %r163, 0;
	@%p4 bra 	$L__BB1_4;
$L__BB1_5:
	setp.eq.s32 	%p5, %r3, 0;
	@%p5 bra 	$L__BB1_13;
	and.b32  	%r12, %r102, 3;
	setp.lt.u32 	%p6, %r3, 4;
	@%p6 bra 	$L__BB1_8;
	mul.lo.s32 	%r111, %r165, %r101;
	mul.wide.s32 	%rd52, %r111, 4;
	add.s64 	%rd53, %rd4, %rd52;
	mov.b32 	%r112, 2147483647;
	st.global.u32 	[%rd53], %r112;
	add.s64 	%rd54, %rd3, %rd52;
	mov.b32 	%r113, 0;
	st.global.u32 	[%rd54], %r113;
	mul.wide.s32 	%rd55, %r101, 4;
	add.s64 	%rd56, %rd53, %rd55;
	st.global.u32 	[%rd56], %r112;
	add.s64 	%rd57, %rd54, %rd55;
	st.global.u32 	[%rd57], %r113;
	add.s64 	%rd58, %rd56, %rd55;
	st.global.u32 	[%rd58], %r112;
	add.s64 	%rd59, %rd57, %rd55;
	st.global.u32 	[%rd59], %r113;
	add.s64 	%rd60, %rd58, %rd55;
	st.global.u32 	[%rd60], %r112;
	add.s64 	%rd61, %rd59, %rd55;
	st.global.u32 	[%rd61], %r113;
	add.s32 	%r165, %r165, 4;
$L__BB1_8:
	setp.eq.s32 	%p7, %r12, 0;
	@%p7 bra 	$L__BB1_13;
	setp.eq.s32 	%p8, %r12, 1;
	@%p8 bra 	$L__BB1_11;
	mul.lo.s32 	%r114, %r165, %r101;
	mul.wide.s32 	%rd62, %r114, 4;
	add.s64 	%rd63, %rd4, %rd62;
	mov.b32 	%r115, 2147483647;
	st.global.u32 	[%rd63], %r115;
	add.s64 	%rd64, %rd3, %rd62;
	mov.b32 	%r116, 0;
	st.global.u32 	[%rd64], %r116;
	mul.wide.s32 	%rd65, %r101, 4;
	add.s64 	%rd66, %rd63, %rd65;
	st.global.u32 	[%rd66], %r115;
	add.s64 	%rd67, %rd64, %rd65;
	st.global.u32 	[%rd67], %r116;
	add.s32 	%r165, %r165, 2;
$L__BB1_11:
	and.b32  	%r117, %r102, 1;
	setp.eq.b32 	%p9, %r117, 1;
	not.pred 	%p10, %p9;
	@%p10 bra 	$L__BB1_13;
	mul.lo.s32 	%r118, %r165, %r101;
	mul.wide.s32 	%rd68, %r118, 4;
	add.s64 	%rd69, %rd4, %rd68;
	mov.b32 	%r119, 2147483647;
	st.global.u32 	[%rd69], %r119;
	add.s64 	%rd70, %rd3, %rd68;
	mov.b32 	%r120, 0;
	st.global.u32 	[%rd70], %r120;
$L__BB1_13:
	setp.lt.s32 	%p11, %r103, 1;
	setp.ge.s32 	%p12, %r103, %r102;
	or.pred  	%p13, %p11, %p12;
	@%p13 bra 	$L__BB1_64;
	setp.lt.s32 	%p14, %r2, 0;
	setp.ge.s32 	%p15, %r2, %r102;
	or.pred  	%p16, %p14, %p15;
	@%p16 bra 	$L__BB1_64;
	sub.s32 	%r17, %r102, %r2;
	setp.lt.s32 	%p17, %r17, %r103;
	@%p17 bra 	$L__BB1_64;
	cvt.rn.f32.u32 	%f1, %r103;
	mul.f32 	%f73, %f1, 0f3F000000;
	mov.f32 	%f74, 0f3F000000;
	add.rz.f32 	%f75, %f73, %f74;
	cvt.rzi.f32.f32 	%f76, %f75;
	cvt.rzi.s32.f32 	%r121, %f76;
	max.s32 	%r18, %r121, 1;
	setp.lt.u32 	%p18, %r17, %r18;
	@%p18 bra 	$L__BB1_64;
	cvt.rn.f32.u32 	%f77, %r18;
	rcp.rn.f32 	%f78, %f77;
	mul.f32 	%f79, %f78, 0fC08E2C19;
	fma.rn.f32 	%f80, %f79, 0f3BBB989D, 0f3F000000;
	cvt.sat.f32.f32 	%f81, %f80;
	mov.f32 	%f82, 0f4B400001;
	mov.f32 	%f83, 0f437C0000;
	fma.rm.f32 	%f84, %f81, %f83, %f82;
	add.f32 	%f85, %f84, 0fCB40007F;
	neg.f32 	%f86, %f85;
	fma.rn.f32 	%f87, %f79, 0f3FB8AA3B, %f86;
	fma.rn.f32 	%f88, %f79, 0f32A57060, %f87;
	mov.b32 	%r122, %f84;
	shl.b32 	%r123, %r122, 23;
	mov.b32 	%f89, %r123;
	ex2.approx.ftz.f32 	%f90, %f88;
	mul.f32 	%f2, %f90, %f89;
	mul.f32 	%f3, %f2, %f2;
	mul.f32 	%f4, %f78, 0f408E2C19;
	mul.f32 	%f91, %f4, 0f3F22F983;
	cvt.rni.s32.f32 	%r170, %f91;
	cvt.rn.f32.s32 	%f92, %r170;
	fma.rn.f32 	%f93, %f92, 0fBFC90FDA, %f4;
	fma.rn.f32 	%f94, %f92, 0fB3A22168, %f93;
	fma.rn.f32 	%f248, %f92, 0fA7C234C5, %f94;
	abs.f32 	%f6, %f4;
	setp.ltu.f32 	%p19, %f6, 0f47CE4780;
	@%p19 bra 	$L__BB1_25;
	setp.neu.f32 	%p20, %f6, 0f7F800000;
	@%p20 bra 	$L__BB1_20;
	mov.f32 	%f97, 0f00000000;
	mul.rn.f32 	%f248, %f4, %f97;
	mov.b32 	%r170, 0;
	bra.uni 	$L__BB1_25;
$L__BB1_20:
	mov.b32 	%r20, %f4;
	shl.b32 	%r125, %r20, 8;
	or.b32  	%r21, %r125, -2147483648;
	mov.b64 	%rd150, 0;
	mov.b32 	%r167, 0;
	mov.u64 	%rd148, __cudart_i2opi_f;
	mov.u64 	%rd149, %rd2;
$L__BB1_21:
	.pragma "nounroll";
	ld.global.nc.u32 	%r126, [%rd148];
	mad.wide.u32 	%rd73, %r126, %r21, %rd150;
	shr.u64 	%rd150, %rd73, 32;
	st.local.u32 	[%rd149], %rd73;
	add.s32 	%r167, %r167, 1;
	add.s64 	%rd149, %rd149, 4;
	add.s64 	%rd148, %rd148, 4;
	setp.ne.s32 	%p21, %r167, 6;
	@%p21 bra 	$L__BB1_21;
	shr.u32 	%r127, %r20, 23;
	st.local.u32 	[%rd2+24], %rd150;
	and.b32  	%r24, %r127, 31;
	add.s32 	%r128, %r127, -128;
	shr.u32 	%r129, %r128, 5;
	mul.wide.u32 	%rd74, %r129, 4;
	sub.s64 	%rd11, %rd2, %rd74;
	ld.local.u32 	%r168, [%rd11+24];
	ld.local.u32 	%r169, [%rd11+20];
	setp.eq.s32 	%p22, %r24, 0;
	@%p22 bra 	$L__BB1_24;
	shf.l.wrap.b32 	%r168, %r169, %r168, %r24;
	ld.local.u32 	%r130, [%rd11+16];
	shf.l.wrap.b32 	%r169, %r130, %r169, %r24;
$L__BB1_24:
	shr.u32 	%r131, %r168, 30;
	shf.l.wrap.b32 	%r132, %r169, %r168, 2;
	shl.b32 	%r133, %r169, 2;
	shr.u32 	%r134, %r132, 31;
	add.s32 	%r170, %r134, %r131;
	shr.s32 	%r135, %r132, 31;
	xor.b32  	%r136, %r135, %r132;
	xor.b32  	%r137, %r135, %r133;
	cvt.u64.u32 	%rd75, %r136;
	shl.b64 	%rd76, %rd75, 32;
	cvt.u64.u32 	%rd77, %r137;
	or.b64  	%rd78, %rd76, %rd77;
	cvt.rn.f64.s64 	%fd1, %rd78;
	mul.f64 	%fd2, %fd1, 0d3BF921FB54442D19;
	cvt.rn.f32.f64 	%f95, %fd2;
	neg.f32 	%f96, %f95;
	setp.lt.s32 	%p23, %r132, 0;
	selp.f32 	%f248, %f96, %f95, %p23;
$L__BB1_25:
	add.s32 	%r139, %r170, 1;
	mul.rn.f32 	%f98, %f248, %f248;
	and.b32  	%r140, %r170, 1;
	setp.eq.b32 	%p24, %r140, 1;
	selp.f32 	%f99, %f248, 0f3F800000, %p24;
	fma.rn.f32 	%f100, %f98, %f99, 0f00000000;
	fma.rn.f32 	%f101, %f98, 0f37CBAC00, 0fBAB607ED;
	selp.f32 	%f102, 0fB94D4153, %f101, %p24;
	selp.f32 	%f103, 0f3C0885E4, 0f3D2AAABB, %p24;
	fma.rn.f32 	%f104, %f102, %f98, %f103;
	selp.f32 	%f105, 0fBE2AAAA8, 0fBEFFFFFF, %p24;
	fma.rn.f32 	%f106, %f104, %f98, %f105;
	fma.rn.f32 	%f107, %f106, %f100, %f99;
	and.b32  	%r141, %r139, 2;
	setp.eq.s32 	%p25, %r141, 0;
	mov.f32 	%f108, 0f00000000;
	sub.f32 	%f109, %f108, %f107;
	selp.f32 	%f110, %f107, %f109, %p25;
	add.f32 	%f111, %f2, %f2;
	mul.f32 	%f10, %f111, %f110;
	mad.lo.s32 	%r188, %r2, %r101, %r1;
	mul.wide.s32 	%rd79, %r188, 4;
	add.s64 	%rd12, %rd1, %rd79;
	ld.global.nc.f32 	%f251, [%rd12];
	add.s64 	%rd13, %rd3, %rd79;
	st.global.f32 	[%rd13], %f251;
	setp.lt.u32 	%p26, %r17, 2;
	mov.f32 	%f252, %f251;
	@%p26 bra 	$L__BB1_27;
	mul.wide.s32 	%rd80, %r101, 4;
	add.s64 	%rd81, %rd12, %rd80;
	ld.global.nc.f32 	%f252, [%rd81];
	add.s64 	%rd82, %rd13, %rd80;
	st.global.f32 	[%rd82], %f252;
$L__BB1_27:
	setp.lt.u32 	%p27, %r17, 3;
	@%p27 bra 	$L__BB1_35;
	add.s32 	%r34, %r17, -2;
	add.s32 	%r144, %r17, -3;
	and.b32  	%r35, %r34, 3;
	setp.lt.u32 	%p28, %r144, 3;
	mov.b32 	%r175, 2;
	@%p28 bra 	$L__BB1_32;
	and.b32  	%r146, %r34, -4;
	neg.s32 	%r174, %r146;
	mad.lo.s32 	%r147, %r101, %r2, %r101;
	add.s32 	%r172, %r1, %r147;
	add.s32 	%r148, %r2, 2;
	mad.lo.s32 	%r171, %r101, %r148, %r1;
	mov.b32 	%r173, 0;
	add.f32 	%f115, %f3, 0f3F800000;
	sub.f32 	%f116, %f115, %f10;
	mul.f32 	%f117, %f116, 0f3F000000;
	mul.wide.s32 	%rd88, %r101, 4;
$L__BB1_30:
	mul.wide.s32 	%rd83, %r171, 4;
	add.s64 	%rd84, %rd1, %rd83;
	ld.global.nc.f32 	%f112, [%rd84];
	mul.wide.s32 	%rd85, %r172, 4;
	add.s64 	%rd86, %rd1, %rd85;
	ld.global.nc.f32 	%f113, [%rd86];
	add.f32 	%f114, %f112, %f113;
	mul.f32 	%f118, %f117, %f114;
	fma.rn.f32 	%f119, %f10, %f252, %f118;
	mul.f32 	%f120, %f3, %f251;
	sub.f32 	%f121, %f119, %f120;
	add.s64 	%rd87, %rd3, %rd83;
	st.global.f32 	[%rd87], %f121;
	add.s64 	%rd89, %rd84, %rd88;
	ld.global.nc.f32 	%f122, [%rd89];
	add.f32 	%f123, %f122, %f112;
	mul.f32 	%f124, %f117, %f123;
	fma.rn.f32 	%f125, %f10, %f121, %f124;
	mul.f32 	%f126, %f3, %f252;
	sub.f32 	%f127, %f125, %f126;
	add.s64 	%rd90, %rd87, %rd88;
	st.global.f32 	[%rd90], %f127;
	add.s64 	%rd91, %rd89, %rd88;
	ld.global.nc.f32 	%f128, [%rd91];
	add.f32 	%f129, %f128, %f122;
	mul.f32 	%f130, %f117, %f129;
	fma.rn.f32 	%f131, %f10, %f127, %f130;
	mul.f32 	%f132, %f3, %f121;
	sub.f32 	%f251, %f131, %f132;
	add.s64 	%rd92, %rd90, %rd88;
	st.global.f32 	[%rd92], %f251;
	add.s64 	%rd93, %rd91, %rd88;
	ld.global.nc.f32 	%f133, [%rd93];
	add.f32 	%f134, %f133, %f128;
	mul.f32 	%f135, %f117, %f134;
	fma.rn.f32 	%f136, %f10, %f251, %f135;
	mul.f32 	%f137, %f3, %f127;
	sub.f32 	%f252, %f136, %f137;
	add.s64 	%rd94, %rd92, %rd88;
	st.global.f32 	[%rd94], %f252;
	add.s32 	%r174, %r174, 4;
	add.s32 	%r173, %r173, 4;
	shl.b32 	%r149, %r101, 2;
	add.s32 	%r172, %r172, %r149;
	add.s32 	%r171, %r171, %r149;
	setp.ne.s32 	%p29, %r174, 0;
	@%p29 bra 	$L__BB1_30;
	add.s32 	%r175, %r173, 2;
$L__BB1_32:
	setp.eq.s32 	%p30, %r35, 0;
	@%p30 bra 	$L__BB1_35;
	add.s32 	%r150, %r175, %r2;
	add.s32 	%r151, %r150, -1;
	mad.lo.s32 	%r178, %r101, %r151, %r1;
	mad.lo.s32 	%r177, %r101, %r150, %r1;
	neg.s32 	%r176, %r35;
	add.f32 	%f141, %f3, 0f3F800000;
	sub.f32 	%f142, %f141, %f10;
	mul.f32 	%f143, %f142, 0f3F000000;
$L__BB1_34:
	.pragma "nounroll";
	mov.f32 	%f20, %f252;
	mul.wide.s32 	%rd95, %r177, 4;
	add.s64 	%rd96, %rd1, %rd95;
	ld.global.nc.f32 	%f138, [%rd96];
	mul.wide.s32 	%rd97, %r178, 4;
	add.s64 	%rd98, %rd1, %rd97;
	ld.global.nc.f32 	%f139, [%rd98];
	add.f32 	%f140, %f138, %f139;
	mul.f32 	%f144, %f143, %f140;
	fma.rn.f32 	%f145, %f10, %f20, %f144;
	mul.f32 	%f146, %f3, %f251;
	sub.f32 	%f252, %f145, %f146;
	add.s64 	%rd99, %rd3, %rd95;
	st.global.f32 	[%rd99], %f252;
	add.s32 	%r178, %r178, %r101;
	add.s32 	%r177, %r177, %r101;
	add.s32 	%r176, %r176, 1;
	setp.ne.s32 	%p31, %r176, 0;
	mov.f32 	%f251, %f20;
	@%p31 bra 	$L__BB1_34;
$L__BB1_35:
	add.s32 	%r190, %r2, %r103;
	setp.le.s32 	%p32, %r102, %r190;
	@%p32 bra 	$L__BB1_64;
	and.b32  	%r59, %r103, 15;
	setp.lt.u32 	%p33, %r103, 16;
	mov.f32 	%f264, 0f00000000;
	mov.b32 	%r182, 0;
	@%p33 bra 	$L__BB1_39;
	and.b32  	%r182, %r103, 2147483632;
	neg.s32 	%r180, %r182;
	shl.b32 	%r62, %r101, 4;
	mov.f32 	%f264, 0f00000000;
	mul.wide.s32 	%rd102, %r101, 4;
	mov.u32 	%r179, %r188;
$L__BB1_38:
	.pragma "nounroll";
	mul.wide.s32 	%rd100, %r179, 4;
	add.s64 	%rd101, %rd3, %rd100;
	ld.global.f32 	%f150, [%rd101];
	add.f32 	%f151, %f264, %f150;
	add.s64 	%rd103, %rd101, %rd102;
	ld.global.f32 	%f152, [%rd103];
	add.f32 	%f153, %f151, %f152;
	add.s64 	%rd104, %rd103, %rd102;
	ld.global.f32 	%f154, [%rd104];
	add.f32 	%f155, %f153, %f154;
	add.s64 	%rd105, %rd104, %rd102;
	ld.global.f32 	%f156, [%rd105];
	add.f32 	%f157, %f155, %f156;
	add.s64 	%rd106, %rd105, %rd102;
	ld.global.f32 	%f158, [%rd106];
	add.f32 	%f159, %f157, %f158;
	add.s64 	%rd107, %rd106, %rd102;
	ld.global.f32 	%f160, [%rd107];
	add.f32 	%f161, %f159, %f160;
	add.s64 	%rd108, %rd107, %rd102;
	ld.global.f32 	%f162, [%rd108];
	add.f32 	%f163, %f161, %f162;
	add.s64 	%rd109, %rd108, %rd102;
	ld.global.f32 	%f164, [%rd109];
	add.f32 	%f165, %f163, %f164;
	add.s64 	%rd110, %rd109, %rd102;
	ld.global.f32 	%f166, [%rd110];
	add.f32 	%f167, %f165, %f166;
	add.s64 	%rd111, %rd110, %rd102;
	ld.global.f32 	%f168, [%rd111];
	add.f32 	%f169, %f167, %f168;
	add.s64 	%rd112, %rd111, %rd102;
	ld.global.f32 	%f170, [%rd112];
	add.f32 	%f171, %f169, %f170;
	add.s64 	%rd113, %rd112, %rd102;
	ld.global.f32 	%f172, [%rd113];
	add.f32 	%f173, %f171, %f172;
	add.s64 	%rd114, %rd113, %rd102;
	ld.global.f32 	%f174, [%rd114];
	add.f32 	%f175, %f173, %f174;
	add.s64 	%rd115, %rd114, %rd102;
	ld.global.f32 	%f176, [%rd115];
	add.f32 	%f177, %f175, %f176;
	add.s64 	%rd116, %rd115, %rd102;
	ld.global.f32 	%f178, [%rd116];
	add.f32 	%f179, %f177, %f178;
	add.s64 	%rd117, %rd116, %rd102;
	ld.global.f32 	%f180, [%rd117];
	add.f32 	%f264, %f179, %f180;
	add.s32 	%r180, %r180, 16;
	add.s32 	%r179, %r179, %r62;
	setp.ne.s32 	%p34, %r180, 0;
	@%p34 bra 	$L__BB1_38;
$L__BB1_39:
	setp.eq.s32 	%p35, %r59, 0;
	@%p35 bra 	$L__BB1_48;
	and.b32  	%r68, %r103, 7;
	setp.lt.u32 	%p36, %r59, 8;
	@%p36 bra 	$L__BB1_42;
	add.s32 	%r153, %r182, %r2;
	mad.lo.s32 	%r154, %r153, %r101, %r1;
	mul.wide.s32 	%rd118, %r154, 4;
	add.s64 	%rd119, %rd3, %rd118;
	ld.global.f32 	%f182, [%rd119];
	add.f32 	%f183, %f264, %f182;
	mul.wide.s32 	%rd120, %r101, 4;
	add.s64 	%rd121, %rd119, %rd120;
	ld.global.f32 	%f184, [%rd121];
	add.f32 	%f185, %f183, %f184;
	add.s64 	%rd122, %rd121, %rd120;
	ld.global.f32 	%f186, [%rd122];
	add.f32 	%f187, %f185, %f186;
	add.s64 	%rd123, %rd122, %rd120;
	ld.global.f32 	%f188, [%rd123];
	add.f32 	%f189, %f187, %f188;
	add.s64 	%rd124, %rd123, %rd120;
	ld.global.f32 	%f190, [%rd124];
	add.f32 	%f191, %f189, %f190;
	add.s64 	%rd125, %rd124, %rd120;
	ld.global.f32 	%f192, [%rd125];
	add.f32 	%f193, %f191, %f192;
	add.s64 	%rd126, %rd125, %rd120;
	ld.global.f32 	%f194, [%rd126];
	add.f32 	%f195, %f193, %f194;
	add.s64 	%rd127, %rd126, %rd120;
	ld.global.f32 	%f196, [%rd127];
	add.f32 	%f264, %f195, %f196;
	add.s32 	%r182, %r182, 8;
$L__BB1_42:
	setp.eq.s32 	%p37, %r68, 0;
	@%p37 bra 	$L__BB1_48;
	and.b32  	%r71, %r103, 3;
	setp.lt.u32 	%p38, %r68, 4;
	@%p38 bra 	$L__BB1_45;
	add.s32 	%r155, %r182, %r2;
	mad.lo.s32 	%r156, %r155, %r101, %r1;
	mul.wide.s32 	%rd128, %r156, 4;
	add.s64 	%rd129, %rd3, %rd128;
	ld.global.f32 	%f198, [%rd129];
	add.f32 	%f199, %f264, %f198;
	mul.wide.s32 	%rd130, %r101, 4;
	add.s64 	%rd131, %rd129, %rd130;
	ld.global.f32 	%f200, [%rd131];
	add.f32 	%f201, %f199, %f200;
	add.s64 	%rd132, %rd131, %rd130;
	ld.global.f32 	%f202, [%rd132];
	add.f32 	%f203, %f201, %f202;
	add.s64 	%rd133, %rd132, %rd130;
	ld.global.f32 	%f204, [%rd133];
	add.f32 	%f264, %f203, %f204;
	add.s32 	%r182, %r182, 4;
$L__BB1_45:
	setp.eq.s32 	%p39, %r71, 0;
	@%p39 bra 	$L__BB1_48;
	add.s32 	%r157, %r182, %r2;
	mad.lo.s32 	%r185, %r101, %r157, %r1;
	neg.s32 	%r184, %r71;
$L__BB1_47:
	.pragma "nounroll";
	mul.wide.s32 	%rd134, %r185, 4;
	add.s64 	%rd135, %rd3, %rd134;
	ld.global.f32 	%f205, [%rd135];
	add.f32 	%f264, %f264, %f205;
	add.s32 	%r185, %r185, %r101;
	add.s32 	%r184, %r184, 1;
	setp.ne.s32 	%p40, %r184, 0;
	@%p40 bra 	$L__BB1_47;
$L__BB1_48:
	rcp.rn.f32 	%f36, %f1;
	sub.s32 	%r158, %r102, %r190;
	and.b32  	%r80, %r158, 3;
	setp.eq.s32 	%p41, %r80, 0;
	mov.f32 	%f268, 0f00000000;
	@%p41 bra 	$L__BB1_53;
	mad.lo.s32 	%r187, %r101, %r190, %r1;
	neg.s32 	%r186, %r80;
	mov.f32 	%f268, 0f00000000;
$L__BB1_50:
	.pragma "nounroll";
	mul.wide.s32 	%rd136, %r187, 4;
	add.s64 	%rd137, %rd3, %rd136;
	ld.global.f32 	%f39, [%rd137];
	mul.f32 	%f209, %f39, %f1;
	sub.f32 	%f210, %f209, %f264;
	mul.f32 	%f40, %f36, %f210;
	mul.f32 	%f211, %f40, 0f3D23D70A;
	mul.f32 	%f212, %f40, %f211;
	fma.rn.f32 	%f268, %f268, 0f3F75C28F, %f212;
	setp.leu.f32 	%p42, %f268, 0f00000000;
	mov.f32 	%f267, 0f00000000;
	@%p42 bra 	$L__BB1_52;
	sqrt.rn.f32 	%f213, %f268;
	div.rn.f32 	%f267, %f40, %f213;
$L__BB1_52:
	add.s64 	%rd139, %rd4, %rd136;
	st.global.f32 	[%rd139], %f267;
	mul.wide.s32 	%rd140, %r188, 4;
	add.s64 	%rd141, %rd3, %rd140;
	ld.global.f32 	%f214, [%rd141];
	sub.f32 	%f215, %f39, %f214;
	add.f32 	%f264, %f264, %f215;
	add.s32 	%r190, %r190, 1;
	add.s32 	%r188, %r188, %r101;
	add.s32 	%r187, %r187, %r101;
	add.s32 	%r186, %r186, 1;
	setp.ne.s32 	%p43, %r186, 0;
	@%p43 bra 	$L__BB1_50;
$L__BB1_53:
	sub.s32 	%r159, %r2, %r102;
	add.s32 	%r160, %r159, %r103;
	setp.gt.u32 	%p44, %r160, -4;
	@%p44 bra 	$L__BB1_64;
	sub.s32 	%r161, %r190, %r103;
	mad.lo.s32 	%r192, %r101, %r161, %r1;
	shl.b32 	%r93, %r101, 2;
	mad.lo.s32 	%r191, %r190, %r101, %r1;
	mul.wide.s32 	%rd17, %r101, 4;
$L__BB1_55:
	mul.wide.s32 	%rd142, %r191, 4;
	add.s64 	%rd14, %rd3, %rd142;
	ld.global.f32 	%f49, [%rd14];
	mul.f32 	%f217, %f49, %f1;
	sub.f32 	%f218, %f217, %f264;
	mul.f32 	%f50, %f36, %f218;
	mul.f32 	%f219, %f50, 0f3D23D70A;
	mul.f32 	%f220, %f50, %f219;
	fma.rn.f32 	%f51, %f268, 0f3F75C28F, %f220;
	setp.leu.f32 	%p45, %f51, 0f00000000;
	mov.f32 	%f272, 0f00000000;
	@%p45 bra 	$L__BB1_57;
	sqrt.rn.f32 	%f221, %f51;
	div.rn.f32 	%f272, %f50, %f221;
$L__BB1_57:
	add.s64 	%rd15, %rd4, %rd142;
	st.global.f32 	[%rd15], %f272;
	mul.wide.s32 	%rd144, %r192, 4;
	add.s64 	%rd16, %rd3, %rd144;
	ld.global.f32 	%f223, [%rd16];
	sub.f32 	%f224, %f49, %f223;
	add.f32 	%f54, %f264, %f224;
	add.s64 	%rd18, %rd14, %rd17;
	ld.global.f32 	%f55, [%rd18];
	mul.f32 	%f225, %f55, %f1;
	sub.f32 	%f226, %f225, %f54;
	mul.f32 	%f56, %f36, %f226;
	mul.f32 	%f227, %f56, 0f3D23D70A;
	mul.f32 	%f228, %f56, %f227;
	fma.rn.f32 	%f57, %f51, 0f3F75C28F, %f228;
	setp.leu.f32 	%p46, %f57, 0f00000000;
	mov.f32 	%f273, 0f00000000;
	@%p46 bra 	$L__BB1_59;
	sqrt.rn.f32 	%f229, %f57;
	div.rn.f32 	%f273, %f56, %f229;
$L__BB1_59:
	add.s64 	%rd19, %rd15, %rd17;
	st.global.f32 	[%rd19], %f273;
	add.s64 	%rd20, %rd16, %rd17;
	ld.global.f32 	%f231, [%rd20];
	sub.f32 	%f232, %f55, %f231;
	add.f32 	%f60, %f54, %f232;
	add.s64 	%rd21, %rd18, %rd17;
	ld.global.f32 	%f61, [%rd21];
	mul.f32 	%f233, %f61, %f1;
	sub.f32 	%f234, %f233, %f60;
	mul.f32 	%f62, %f36, %f234;
	mul.f32 	%f235, %f62, 0f3D23D70A;
	mul.f32 	%f236, %f62, %f235;
	fma.rn.f32 	%f63, %f57, 0f3F75C28F, %f236;
	setp.leu.f32 	%p47, %f63, 0f00000000;
	mov.f32 	%f274, 0f00000000;
	@%p47 bra 	$L__BB1_61;
	sqrt.rn.f32 	%f237, %f63;
	div.rn.f32 	%f274, %f62, %f237;
$L__BB1_61:
	add.s64 	%rd22, %rd19, %rd17;
	st.global.f32 	[%rd22], %f274;
	add.s64 	%rd23, %rd20, %rd17;
	ld.global.f32 	%f239, [%rd23];
	sub.f32 	%f240, %f61, %f239;
	add.f32 	%f66, %f60, %f240;
	add.s64 	%rd145, %rd21, %rd17;
	ld.global.f32 	%f67, [%rd145];
	mul.f32 	%f241, %f67, %f1;
	sub.f32 	%f242, %f241, %f66;
	mul.f32 	%f68, %f36, %f242;
	mul.f32 	%f243, %f68, 0f3D23D70A;
	mul.f32 	%f244, %f68, %f243;
	fma.rn.f32 	%f268, %f63, 0f3F75C28F, %f244;
	setp.leu.f32 	%p48, %f268, 0f00000000;
	mov.f32 	%f275, 0f00000000;
	@%p48 bra 	$L__BB1_63;
	sqrt.rn.f32 	%f245, %f268;
	div.rn.f32 	%f275, %f68, %f245;
$L__BB1_63:
	add.s64 	%rd146, %rd22, %rd17;
	st.global.f32 	[%rd146], %f275;
	add.s64 	%rd147, %rd23, %rd17;
	ld.global.f32 	%f246, [%rd147];
	sub.f32 	%f247, %f67, %f246;
	add.f32 	%f264, %f66, %f247;
	add.s32 	%r190, %r190, 4;
	add.s32 	%r192, %r192, %r93;
	add.s32 	%r191, %r191, %r93;
	setp.lt.s32 	%p49, %r190, %r102;
	@%p49 bra 	$L__BB1_55;
$L__BB1_64:
	ret;

}


// ===== COMPILED SASS (sm_100) =====

	.target	sm_100

	.elftype	@"ET_EXEC"


//--------------------- .note.nv.tkinfo           --------------------------
	.section	.note.nv.tkinfo,"",@"SHT_NOTE"
	.sectionflags	@"SHF_NOTE_NV_TKINFO"
	.tkinfo
        /*0018*/ 	.word	0x00000002
        /*0030*/ 	.string	""
        /*0030*/ 	.string	"ptxas"
        /*0030*/ 	.string	"Cuda compilation tools, release 13.0, V13.0.88"
        /*0030*/ 	.string	"Build cuda_13.0.r13.0/compiler.36424714_0"
        /*0030*/ 	.string	"-arch sm_100 -m 64 "



//--------------------- .note.nv.cuinfo           --------------------------
	.section	.note.nv.cuinfo,"",@"SHT_NOTE"
	.sectionflags	@"SHF_NOTE_NV_CUINFO"
        /*0018*/ 	.short	0x0002
        /*001a*/ 	.short	0x0064
        /*001c*/ 	.short	0x0082
	.zero		2


//--------------------- .nv.info                  --------------------------
	.section	.nv.info,"",@"SHT_CUDA_INFO"
	.align	4


	//----- nvinfo : EIATTR_REGCOUNT
	.align		4
        /*0000*/ 	.byte	0x04, 0x2f
        /*0002*/ 	.short	(.L_2 - .L_1)
	.align		4
.L_1:
        /*0004*/ 	.word	index@(trendflex_batch_f32)
        /*0008*/ 	.word	0x00000020


	//----- nvinfo : EIATTR_FRAME_SIZE
	.align		4
.L_2:
        /*000c*/ 	.byte	0x04, 0x11
        /*000e*/ 	.short	(.L_4 - .L_3)
	.align		4
.L_3:
        /*0010*/ 	.word	index@($__internal_5_$__cuda_sm3x_div_rn_noftz_f32_slowpath)
        /*0014*/ 	.word	0x00000020


	//----- nvinfo : EIATTR_FRAME_SIZE
	.align		4
.L_4:
        /*0018*/ 	.byte	0x04, 0x11
        /*001a*/ 	.short	(.L_6 - .L_5)
	.align		4
.L_5:
        /*001c*/ 	.word	index@($__internal_4_$__cuda_sm20_sqrt_rn_f32_slowpath)
        /*0020*/ 	.word	0x00000020


	//----- nvinfo : EIATTR_FRAME_SIZE
	.align		4
.L_6:
        /*0024*/ 	.byte	0x04, 0x11
        /*0026*/ 	.short	(.L_8 - .L_7)
	.align		4
.L_7:
        /*0028*/ 	.word	index@($__internal_3_$__cuda_sm20_rcp_rn_f32_slowpath)
        /*002c*/ 	.word	0x00000020


	//----- nvinfo : EIATTR_FRAME_SIZE
	.align		4
.L_8:
        /*0030*/ 	.byte	0x04, 0x11
        /*0032*/ 	.short	(.L_10 - .L_9)
	.align		4
.L_9:
        /*0034*/ 	.word	index@(trendflex_batch_f32)
        /*0038*/ 	.word	0x00000020


	//----- nvinfo : EIATTR_REGCOUNT
	.align		4
.L_10:
        /*003c*/ 	.byte	0x04, 0x2f
        /*003e*/ 	.short	(.L_12 - .L_11)
	.align		4
.L_11:
        /*0040*/ 	.word	index@(trendflex_many_series_one_param_f32)
        /*0044*/ 	.word	0x00000028


	//----- nvinfo : EIATTR_FRAME_SIZE
	.align		4
.L_12:
        /*0048*/ 	.byte	0x04, 0x11
        /*004a*/ 	.short	(.L_14 - .L_13)
	.align		4
.L_13:
        /*004c*/ 	.word	index@($__internal_2_$__cuda_sm3x_div_rn_noftz_f32_slowpath)
        /*0050*/ 	.word	0x00000020


	//----- nvinfo : EIATTR_FRAME_SIZE
	.align		4
.L_14:
        /*0054*/ 	.byte	0x04, 0x11
        /*0056*/ 	.short	(.L_16 - .L_15)
	.align		4
.L_15:
        /*0058*/ 	.word	index@($__internal_1_$__cuda_sm20_sqrt_rn_f32_slowpath)
        /*005c*/ 	.word	0x00000020


	//----- nvinfo : EIATTR_FRAME_SIZE
	.align		4
.L_16:
        /*0060*/ 	.byte	0x04, 0x11
        /*0062*/ 	.short	(.L_18 - .L_17)
	.align		4
.L_17:
        /*0064*/ 	.word	index@($__internal_0_$__cuda_sm20_rcp_rn_f32_slowpath)
        /*0068*/ 	.word	0x00000020


	//----- nvinfo : EIATTR_FRAME_SIZE
	.align		4
.L_18:
        /*006c*/ 	.byte	0x04, 0x11
        /*006e*/ 	.short	(.L_20 - .L_19)
	.align		4
.L_19:
        /*0070*/ 	.word	index@(trendflex_many_series_one_param_f32)
        /*0074*/ 	.word	0x00000020


	//----- nvinfo : EIATTR_MIN_STACK_SIZE
	.align		4
.L_20:
        /*0078*/ 	.byte	0x04, 0x12
        /*007a*/ 	.short	(.L_22 - .L_21)
	.align		4
.L_21:
        /*007c*/ 	.word	index@(trendflex_many_series_one_param_f32)
        /*0080*/ 	.word	0x00000020


	//----- nvinfo : EIATTR_MIN_STACK_SIZE
	.align		4
.L_22:
        /*0084*/ 	.byte	0x04, 0x12
        /*0086*/ 	.short	(.L_24 - .L_23)
	.align		4
.L_23:
        /*0088*/ 	.word	index@(trendflex_batch_f32)
        /*008c*/ 	.word	0x00000020
.L_24:


//--------------------- .nv.compat                --------------------------
	.section	.nv.compat,"",@"SHT_CUDA_COMPAT_INFO"
	.align	4
        /*0000*/ 	.byte	0x02, 0x09, 0x00, 0x00, 0x02, 0x02, 0x01, 0x00, 0x02, 0x05, 0x05, 0x00, 0x03, 0x07, 0x01, 0x01
        /*0010*/ 	.byte	0x02, 0x03, 0x00, 0x00, 0x02, 0x06, 0x01, 0x00, 0x04, 0x0b, 0x08, 0x00, 0x01, 0x00, 0x00, 0x00
        /*0020*/ 	.byte	0x00, 0x00, 0x00, 0x00


//--------------------- .nv.info.trendflex_many_series_one_param_f32 --------------------------
	.section	.nv.info.trendflex_many_series_one_param_f32,"",@"SHT_CUDA_INFO"
	.sectionflags	@""
	.align	4


	//----- nvinfo : EIATTR_CUDA_API_VERSION
	.align		4
        /*0000*/ 	.byte	0x04, 0x37
        /*0002*/ 	.short	(.L_26 - .L_25)
.L_25:
        /*0004*/ 	.word	0x00000082


	//----- nvinfo : EIATTR_KPARAM_INFO
	.align		4
.L_26:
        /*0008*/ 	.byte	0x04, 0x17
        /*000a*/ 	.short	(.L_28 - .L_27)
.L_27:
        /*000c*/ 	.word	0x00000000
        /*0010*/ 	.short	0x0006
        /*0012*/ 	.short	0x0028
        /*0014*/ 	.byte	0x00, 0xf5, 0x21, 0x00


	//----- nvinfo : EIATTR_KPARAM_INFO
	.align		4
.L_28:
        /*0018*/ 	.byte	0x04, 0x17
        /*001a*/ 	.short	(.L_30 - .L_29)
.L_29:
        /*001c*/ 	.word	0x00000000
        /*0020*/ 	.short	0x0005
        /*0022*/ 	.short	0x0020
        /*0024*/ 	.byte	0x00, 0xf5, 0x21, 0x00


	//----- nvinfo : EIATTR_KPARAM_INFO
	.align		4
.L_30:
        /*0028*/ 	.byte	0x04, 0x17
        /*002a*/ 	.short	(.L_32 - .L_31)
.L_31:
        /*002c*/ 	.word	0x00000000
        /*0030*/ 	.short	0x0004
        /*0032*/ 	.short	0x0018
        /*0034*/ 	.byte	0x00, 0xf0, 0x11, 0x00


	//----- nvinfo : EIATTR_KPARAM_INFO
	.align		4
.L_32:
        /*0038*/ 	.byte	0x04, 0x17
        /*003a*/ 	.short	(.L_34 - .L_33)
.L_33:
        /*003c*/ 	.word	0x00000000
        /*0040*/ 	.short	0x0003
        /*0042*/ 	.short	0x0014
        /*0044*/ 	.byte	0x00, 0xf0, 0x11, 0x00


	//----- nvinfo : EIATTR_KPARAM_INFO
	.align		4
.L_34:
        /*0048*/ 	.byte	0x04, 0x17
        /*004a*/ 	.short	(.L_36 - .L_35)
.L_35:
        /*004c*/ 	.word	0x00000000
        /*0050*/ 	.short	0x0002
        /*0052*/ 	.short	0x0010
        /*0054*/ 	.byte	0x00, 0xf0, 0x11, 0x00


	//----- nvinfo : EIATTR_KPARAM_INFO
	.align		4
.L_36:
        /*0058*/ 	.byte	0x04, 0x17
        /*005a*/ 	.short	(.L_38 - .L_37)
.L_37:
        /*005c*/ 	.word	0x00000000
        /*0060*/ 	.short	0x0001
        /*0062*/ 	.short	0x0008
        /*0064*/ 	.byte	0x00, 0xf5, 0x21, 0x00


	//----- nvinfo : EIATTR_KPARAM_INFO
	.align		4
.L_38:
        /*0068*/ 	.byte	0x04, 0x17
        /*006a*/ 	.short	(.L_40 - .L_39)
.L_39:
        /*006c*/ 	.word	0x00000000
        /*0070*/ 	.short	0x0000
        /*0072*/ 	.short	0x0000
        /*0074*/ 	.byte	0x00, 0xf5, 0x21, 0x00


	//----- nvinfo : EIATTR_SPARSE_MMA_MASK
	.align		4
.L_40:
        /*0078*/ 	.byte	0x03, 0x50
        /*007a*/ 	.short	0x0000


	//----- nvinfo : EIATTR_MAXREG_COUNT
	.align		4
        /*007c*/ 	.byte	0x03, 0x1b
        /*007e*/ 	.short	0x00ff


	//----- nvinfo : EIATTR_MERCURY_ISA_VERSION
	.align		4
        /*0080*/ 	.byte	0x03, 0x5f
        /*0082*/ 	.short	0x0101


	//----- nvinfo : EIATTR_VRC_CTA_INIT_COUNT
	.align		4
        /*0084*/ 	.byte	0x02, 0x4a
	.zero		1
	.zero		1


	//----- nvinfo : EIATTR_EXIT_INSTR_OFFSETS
	.align		4
        /*0088*/ 	.byte	0x04, 0x1c
        /*008a*/ 	.short	(.L_42 - .L_41)


	//   ....[0]....
.L_41:
        /*008c*/ 	.word	0x00000080


	//   ....[1]....
        /*0090*/ 	.word	0x00000720


	//   ....[2]....
        /*0094*/ 	.word	0x00000750


	//   ....[3]....
        /*0098*/ 	.word	0x00000780


	//   ....[4]....
        /*009c*/ 	.word	0x000007f0


	//   ....[5]....
        /*00a0*/ 	.word	0x00001530


	//   ....[6]....
        /*00a4*/ 	.word	0x00002220


	//   ....[7]....
        /*00a8*/ 	.word	0x00002e60


	//----- nvinfo : EIATTR_CRS_STACK_SIZE
	.align		4
.L_42:
        /*00ac*/ 	.byte	0x04, 0x1e
        /*00ae*/ 	.short	(.L_44 - .L_43)
.L_43:
        /*00b0*/ 	.word	0x00000000


	//----- nvinfo : EIATTR_CBANK_PARAM_SIZE
	.align		4
.L_44:
        /*00b4*/ 	.byte	0x03, 0x19
        /*00b6*/ 	.short	0x0030


	//----- nvinfo : EIATTR_PARAM_CBANK
	.align		4
        /*00b8*/ 	.byte	0x04, 0x0a
        /*00ba*/ 	.short	(.L_46 - .L_45)
	.align		4
.L_45:
        /*00bc*/ 	.word	index@(.nv.constant0.trendflex_many_series_one_param_f32)
        /*00c0*/ 	.short	0x0380
        /*00c2*/ 	.short	0x0030


	//----- nvinfo : EIATTR_SW_WAR
	.align		4
.L_46:
        /*00c4*/ 	.byte	0x04, 0x36
        /*00c6*/ 	.short	(.L_48 - .L_47)
.L_47:
        /*00c8*/ 	.word	0x00000008
.L_48:


//--------------------- .nv.info.trendflex_batch_f32 --------------------------
	.section	.nv.info.trendflex_batch_f32,"",@"SHT_CUDA_INFO"
	.sectionflags	@""
	.align	4


	//----- nvinfo : EIATTR_CUDA_API_VERSION
	.align		4
        /*0000*/ 	.byte	0x04, 0x37
        /*0002*/ 	.short	(.L_50 - .L_49)
.L_49:
        /*0004*/ 	.word	0x00000082


	//----- nvinfo : EIATTR_KPARAM_INFO
	.align		4
.L_50:
        /*0008*/ 	.byte	0x04, 0x17
        /*000a*/ 	.short	(.L_52 - .L_51)
.L_51:
        /*000c*/ 	.word	0x00000000
        /*0010*/ 	.short	0x0006
        /*0012*/ 	.short	0x0028
        /*0014*/ 	.byte	0x00, 0xf5, 0x21, 0x00


	//----- nvinfo : EIATTR_KPARAM_INFO
	.align		4
.L_52:
        /*0018*/ 	.byte	0x04, 0x17
        /*001a*/ 	.short	(.L_54 - .L_53)
.L_53:
        /*001c*/ 	.word	0x00000000
        /*0020*/ 	.short	0x0005
        /*0022*/ 	.short	0x0020
        /*0024*/ 	.byte	0x00, 0xf5, 0x21, 0x00


	//----- nvinfo : EIATTR_KPARAM_INFO
	.align		4
.L_54:
        /*0028*/ 	.byte	0x04, 0x17
        /*002a*/ 	.short	(.L_56 - .L_55)
.L_55:
        /*002c*/ 	.word	0x00000000
        /*0030*/ 	.short	0x0004
        /*0032*/ 	.short	0x0018
        /*0034*/ 	.byte	0x00, 0xf0, 0x11, 0x00


	//----- nvinfo : EIATTR_KPARAM_INFO
	.align		4
.L_56:
        /*0038*/ 	.byte	0x04, 0x17
        /*003a*/ 	.short	(.L_58 - .L_57)
.L_57:
        /*003c*/ 	.word	0x00000000
        /*0040*/ 	.short	0x0003
        /*0042*/ 	.short	0x0014
        /*0044*/ 	.byte	0x00, 0xf0, 0x11, 0x00


	//----- nvinfo : EIATTR_KPARAM_INFO
	.align		4
.L_58:
        /*0048*/ 	.byte	0x04, 0x17
        /*004a*/ 	.short	(.L_60 - .L_59)
.L_59:
        /*004c*/ 	.word	0x00000000
        /*0050*/ 	.short	0x0002
        /*0052*/ 	.short	0x0010
        /*0054*/ 	.byte	0x00, 0xf0, 0x11, 0x00


	//----- nvinfo : EIATTR_KPARAM_INFO
	.align		4
.L_60:
        /*0058*/ 	.byte	0x04, 0x17
        /*005a*/ 	.short	(.L_62 - .L_61)
.L_61:
        /*005c*/ 	.word	0x00000000
        /*0060*/ 	.short	0x0001
        /*0062*/ 	.short	0x0008
        /*0064*/ 	.byte	0x00, 0xf5, 0x21, 0x00


	//----- nvinfo : EIATTR_KPARAM_INFO
	.align		4
.L_62:
        /*0068*/ 	.byte	0x04, 0x17
        /*006a*/ 	.short	(.L_64 - .L_63)
.L_63:
        /*006c*/ 	.word	0x00000000
        /*0070*/ 	.short	0x0000
        /*0072*/ 	.short	0x0000
        /*0074*/ 	.byte	0x00, 0xf5, 0x21, 0x00


	//----- nvinfo : EIATTR_SPARSE_MMA_MASK
	.align		4
.L_64:
        /*0078*/ 	.byte	0x03, 0x50
        /*007a*/ 	.short	0x0000


	//----- nvinfo : EIATTR_MAXREG_COUNT
	.align		4
        /*007c*/ 	.byte	0x03, 0x1b
        /*007e*/ 	.short	0x00ff


	//----- nvinfo : EIATTR_MERCURY_ISA_VERSION
	.align		4
        /*0080*/ 	.byte	0x03, 0x5f
        /*0082*/ 	.short	0x0101


	//----- nvinfo : EIATTR_VRC_CTA_INIT_COUNT
	.align		4
        /*0084*/ 	.byte	0x02, 0x4a
	.zero		1
	.zero		1


	//----- nvinfo : EIATTR_EXIT_INSTR_OFFSETS
	.align		4
        /*0088*/ 	.byte	0x04, 0x1c
        /*008a*/ 	.short	(.L_66 - .L_65)


	//   ....[0]....
.L_65:
        /*008c*/ 	.word	0x00000080


	//   ....[1]....
        /*0090*/ 	.word	0x00000690


	//   ....[2]....
        /*0094*/ 	.word	0x000006c0


	//   ....[3]....
        /*0098*/ 	.word	0x00000730


	//   ....[4]....
        /*009c*/ 	.word	0x00001800


	//   ....[5]....
        /*00a0*/ 	.word	0x00002480


	//   ....[6]....
        /*00a4*/ 	.word	0x00003070


	//----- nvinfo : EIATTR_CRS_STACK_SIZE
	.align		4
.L_66:
        /*00a8*/ 	.byte	0x04, 0x1e
        /*00aa*/ 	.short	(.L_68 - .L_67)
.L_67:
        /*00ac*/ 	.word	0x00000000


	//----- nvinfo : EIATTR_CBANK_PARAM_SIZE
	.align		4
.L_68:
        /*00b0*/ 	.byte	0x03, 0x19
        /*00b2*/ 	.short	0x0030


	//----- nvinfo : EIATTR_PARAM_CBANK
	.align		4
        /*00b4*/ 	.byte	0x04, 0x0a
        /*00b6*/ 	.short	(.L_70 - .L_69)
	.align		4
.L_69:
        /*00b8*/ 	.word	index@(.nv.constant0.trendflex_batch_f32)
        /*00bc*/ 	.short	0x0380
        /*00be*/ 	.short	0x0030


	//----- nvinfo : EIATTR_SW_WAR
	.align		4
.L_70:
        /*00c0*/ 	.byte	0x04, 0x36
        /*00c2*/ 	.short	(.L_72 - .L_71)
.L_71:
        /*00c4*/ 	.word	0x00000008
.L_72:


//--------------------- .nv.callgraph             --------------------------
	.section	.nv.callgraph,"",@"SHT_CUDA_CALLGRAPH"
	.align	4
	.sectionentsize	8
	.align		4
        /*0000*/ 	.word	0x00000000
	.align		4
        /*0004*/ 	.word	0xffffffff
	.align		4
        /*0008*/ 	.word	0x00000000
	.align		4
        /*000c*/ 	.word	0xfffffffe
	.align		4
        /*0010*/ 	.word	0x00000000
	.align		4
        /*0014*/ 	.word	0xfffffffd
	.align		4
        /*0018*/ 	.word	0x00000000
	.align		4
        /*001c*/ 	.word	0xfffffffc


//--------------------- .nv.constant4             --------------------------
	.section	.nv.constant4,"a",@progbits
	.align	8
	.align		8
.nv.constant4:
        /*0000*/ 	.dword	__cudart_i2opi_f


//--------------------- .text.trendflex_many_series_one_param_f32 --------------------------
	.section	.text.trendflex_many_series_one_param_f32,"ax",@progbits
	.align	128
        .global         trendflex_many_series_one_param_f32
        .type           trendflex_many_series_one_param_f32,@function
        .size           trendflex_many_series_one_param_f32,(.L_x_163 - trendflex_many_series_one_param_f32)
        .other          trendflex_many_series_one_param_f32,@"STO_CUDA_ENTRY STV_DEFAULT"
trendflex_many_series_one_param_f32:
.text.trendflex_many_series_one_param_f32:
[----:B------:R-:W0:Y:S01]  /*0000*/  LDC R1, c[0x0][0x37c] ;  /* 0x0000df00ff017b82 */ /* 0x000e220000000800 */
[----:B------:R-:W1:Y:S07]  /*0010*/  S2R R2, SR_TID.X ;  /* 0x0000000000027919 */ /* 0x000e6e0000002100 */
[----:B------:R-:W1:Y:S01]  /*0020*/  S2UR UR4, SR_CTAID.X ;  /* 0x00000000000479c3 */ /* 0x000e620000002500 */
[----:B0-----:R-:W-:-:S07]  /*0030*/  IADD3 R1, PT, PT, R1, -0x20, RZ ;  /* 0xffffffe001017810 */ /* 0x001fce0007ffe0ff */
[----:B------:R-:W1:Y:S08]  /*0040*/  LDC R21, c[0x0][0x360] ;  /* 0x0000d800ff157b82 */ /* 0x000e700000000800 */
[----:B------:R-:W0:Y:S01]  /*0050*/  LDC R0, c[0x0][0x390] ;  /* 0x0000e400ff007b82 */ /* 0x000e220000000800 */
[----:B-1----:R-:W-:-:S05]  /*0060*/  IMAD R21, R21, UR4, R2 ;  /* 0x0000000415157c24 */ /* 0x002fca000f8e0202 */
[----:B0-----:R-:W-:-:S13]  /*0070*/  ISETP.GE.AND P0, PT, R21, R0, PT ;  /* 0x000000001500720c */ /* 0x001fda0003f06270 */
[----:B------:R-:W-:Y:S05]  /*0080*/  @P0 EXIT ;  /* 0x000000000000094d */ /* 0x000fea0003800000 */
[----:B------:R-:W0:Y:S01]  /*0090*/  LDC.64 R16, c[0x0][0x388] ;  /* 0x0000e200ff107b82 */ /* 0x000e220000000a00 */
[----:B------:R-:W1:Y:S07]  /*00a0*/  LDCU.64 UR8, c[0x0][0x358] ;  /* 0x00006b00ff0877ac */ /* 0x000e6e0008000a00 */
[----:B------:R-:W2:Y:S08]  /*00b0*/  LDC R3, c[0x0][0x394] ;  /* 0x0000e500ff037b82 */ /* 0x000eb00000000800 */
[----:B------:R-:W3:Y:S01]  /*00c0*/  LDC.64 R12, c[0x0][0x3a0] ;  /* 0x0000e800ff0c7b82 */ /* 0x000ee20000000a00 */
[----:B0-----:R-:W-:-:S07]  /*00d0*/  IMAD.WIDE R16, R21, 0x4, R16 ;  /* 0x0000000415107825 */ /* 0x001fce00078e0210 */
[----:B------:R-:W0:Y:S01]  /*00e0*/  LDC.64 R10, c[0x0][0x3a8] ;  /* 0x0000ea00ff0a7b82 */ /* 0x000e220000000a00 */
[----:B-1----:R1:W5:Y:S01]  /*00f0*/  LDG.E.CONSTANT R16, desc[UR8][R16.64] ;  /* 0x0000000810107981 */ /* 0x002362000c1e9900 */
[----:B--2---:R-:W-:Y:S01]  /*0100*/  ISETP.GE.AND P0, PT, R3, 0x1, PT ;  /* 0x000000010300780c */ /* 0x004fe20003f06270 */
[----:B---3--:R-:W-:-:S04]  /*0110*/  IMAD.WIDE R12, R21, 0x4, R12 ;  /* 0x00000004150c7825 */ /* 0x008fc800078e020c */
[----:B0-----:R-:W-:-:S08]  /*0120*/  IMAD.WIDE R10, R21, 0x4, R10 ;  /* 0x00000004150a7825 */ /* 0x001fd000078e020a */
[----:B-1----:R-:W-:Y:S05]  /*0130*/  @!P0 BRA `(.L_x_0) ;  /* 0x00000004006c8947 */ /* 0x002fea0003800000 */
[C---:B------:R-:W-:Y:S01]  /*0140*/  ISETP.GE.U32.AND P0, PT, R3.reuse, 0x8, PT ;  /* 0x000000080300780c */ /* 0x040fe20003f06070 */
[----:B------:R-:W-:Y:S01]  /*0150*/  HFMA2 R5, -RZ, RZ, 0, 0 ;  /* 0x00000000ff057431 */ /* 0x000fe200000001ff */
[----:B------:R-:W-:-:S04]  /*0160*/  LOP3.LUT R2, R3, 0x7, RZ, 0xc0, !PT ;  /* 0x0000000703027812 */ /* 0x000fc800078ec0ff */
[----:B------:R-:W-:-:S07]  /*0170*/  ISETP.NE.AND P1, PT, R2, RZ, PT ;  /* 0x000000ff0200720c */ /* 0x000fce0003f25270 */
[----:B------:R-:W-:Y:S06]  /*0180*/  @!P0 BRA `(.L_x_1) ;  /* 0x0000000000a08947 */ /* 0x000fec0003800000 */
[----:B------:R-:W-:Y:S02]  /*0190*/  LOP3.LUT R5, R3, 0x7ffffff8, RZ, 0xc0, !PT ;  /* 0x7ffffff803057812 */ /* 0x000fe400078ec0ff */
[----:B------:R-:W-:Y:S02]  /*01a0*/  MOV R17, RZ ;  /* 0x000000ff00117202 */ /* 0x000fe40000000f00 */
[----:B------:R-:W-:-:S07]  /*01b0*/  IADD3 R4, PT, PT, -R5, RZ, RZ ;  /* 0x000000ff05047210 */ /* 0x000fce0007ffe1ff */
.L_x_2:
[C---:B0-----:R-:W-:Y:S01]  /*01c0*/  IMAD.WIDE R6, R17.reuse, 0x4, R10 ;  /* 0x0000000411067825 */ /* 0x041fe200078e020a */
[----:B------:R-:W-:Y:S02]  /*01d0*/  MOV R31, 0x7fffffff ;  /* 0x7fffffff001f7802 */ /* 0x000fe40000000f00 */
[----:B------:R-:W-:Y:S01]  /*01e0*/  IADD3 R4, PT, PT, R4, 0x8, RZ ;  /* 0x0000000804047810 */ /* 0x000fe20007ffe0ff */
[----:B------:R-:W-:Y:S01]  /*01f0*/  IMAD.WIDE R26, R17, 0x4, R12 ;  /* 0x00000004111a7825 */ /* 0x000fe200078e020c */
[----:B------:R-:W-:Y:S01]  /*0200*/  LEA R17, R0, R17, 0x3 ;  /* 0x0000001100117211 */ /* 0x000fe200078e18ff */
[----:B------:R0:W-:Y:S01]  /*0210*/  STG.E desc[UR8][R6.64], R31 ;  /* 0x0000001f06007986 */ /* 0x0001e2000c101908 */
[----:B------:R-:W-:Y:S01]  /*0220*/  ISETP.NE.AND P0, PT, R4, RZ, PT ;  /* 0x000000ff0400720c */ /* 0x000fe20003f05270 */
[C---:B------:R-:W-:Y:S02]  /*0230*/  IMAD.WIDE R28, R0.reuse, 0x4, R6 ;  /* 0x00000004001c7825 */ /* 0x040fe400078e0206 */
[----:B------:R1:W-:Y:S02]  /*0240*/  STG.E desc[UR8][R26.64], RZ ;  /* 0x000000ff1a007986 */ /* 0x0003e4000c101908 */
[----:B------:R-:W-:-:S02]  /*0250*/  IMAD.WIDE R36, R0, 0x4, R26 ;  /* 0x0000000400247825 */ /* 0x000fc400078e021a */
[----:B------:R2:W-:Y:S02]  /*0260*/  STG.E desc[UR8][R28.64], R31 ;  /* 0x0000001f1c007986 */ /* 0x0005e4000c101908 */
[C---:B------:R-:W-:Y:S02]  /*0270*/  IMAD.WIDE R34, R0.reuse, 0x4, R28 ;  /* 0x0000000400227825 */ /* 0x040fe400078e021c */
[----:B------:R3:W-:Y:S02]  /*0280*/  STG.E desc[UR8][R36.64], RZ ;  /* 0x000000ff24007986 */ /* 0x0007e4000c101908 */
[C---:B------:R-:W-:Y:S02]  /*0290*/  IMAD.WIDE R32, R0.reuse, 0x4, R36 ;  /* 0x0000000400207825 */ /* 0x040fe400078e0224 */
[----:B------:R-:W-:Y:S02]  /*02a0*/  STG.E desc[UR8][R34.64], R31 ;  /* 0x0000001f22007986 */ /* 0x000fe4000c101908 */
[----:B------:R-:W-:-:S02]  /*02b0*/  IMAD.WIDE R22, R0, 0x4, R34 ;  /* 0x0000000400167825 */ /* 0x000fc400078e0222 */
[----:B------:R4:W-:Y:S02]  /*02c0*/  STG.E desc[UR8][R32.64], RZ ;  /* 0x000000ff20007986 */ /* 0x0009e4000c101908 */
[C---:B------:R-:W-:Y:S02]  /*02d0*/  IMAD.WIDE R24, R0.reuse, 0x4, R32 ;  /* 0x0000000400187825 */ /* 0x040fe400078e0220 */
[----:B------:R0:W-:Y:S02]  /*02e0*/  STG.E desc[UR8][R22.64], R31 ;  /* 0x0000001f16007986 */ /* 0x0001e4000c101908 */
[C---:B------:R-:W-:Y:S02]  /*02f0*/  IMAD.WIDE R14, R0.reuse, 0x4, R22 ;  /* 0x00000004000e7825 */ /* 0x040fe400078e0216 */
[----:B------:R0:W-:Y:S02]  /*0300*/  STG.E desc[UR8][R24.64], RZ ;  /* 0x000000ff18007986 */ /* 0x0001e4000c101908 */
[----:B------:R-:W-:-:S02]  /*0310*/  IMAD.WIDE R18, R0, 0x4, R24 ;  /* 0x0000000400127825 */ /* 0x000fc400078e0218 */
[----:B------:R2:W-:Y:S02]  /*0320*/  STG.E desc[UR8][R14.64], R31 ;  /* 0x0000001f0e007986 */ /* 0x0005e4000c101908 */
[C---:B------:R-:W-:Y:S02]  /*0330*/  IMAD.WIDE R8, R0.reuse, 0x4, R14 ;  /* 0x0000000400087825 */ /* 0x040fe400078e020e */
[----:B------:R2:W-:Y:S02]  /*0340*/  STG.E desc[UR8][R18.64], RZ ;  /* 0x000000ff12007986 */ /* 0x0005e4000c101908 */
[C---:B0-----:R-:W-:Y:S02]  /*0350*/  IMAD.WIDE R6, R0.reuse, 0x4, R18 ;  /* 0x0000000400067825 */ /* 0x041fe400078e0212 */
[----:B------:R0:W-:Y:S02]  /*0360*/  STG.E desc[UR8][R8.64], R31 ;  /* 0x0000001f08007986 */ /* 0x0001e4000c101908 */
[----:B-1----:R-:W-:-:S02]  /*0370*/  IMAD.WIDE R26, R0, 0x4, R8 ;  /* 0x00000004001a7825 */ /* 0x002fc400078e0208 */
[----:B------:R0:W-:Y:S02]  /*0380*/  STG.E desc[UR8][R6.64], RZ ;  /* 0x000000ff06007986 */ /* 0x0001e4000c101908 */
[C---:B--2---:R-:W-:Y:S02]  /*0390*/  IMAD.WIDE R28, R0.reuse, 0x4, R6 ;  /* 0x00000004001c7825 */ /* 0x044fe400078e0206 */
[----:B------:R0:W-:Y:S02]  /*03a0*/  STG.E desc[UR8][R26.64], R31 ;  /* 0x0000001f1a007986 */ /* 0x0001e4000c101908 */
[C---:B---3--:R-:W-:Y:S02]  /*03b0*/  IMAD.WIDE R36, R0.reuse, 0x4, R26 ;  /* 0x0000000400247825 */ /* 0x048fe400078e021a */
[----:B------:R0:W-:Y:S02]  /*03c0*/  STG.E desc[UR8][R28.64], RZ ;  /* 0x000000ff1c007986 */ /* 0x0001e4000c101908 */
[----:B----4-:R-:W-:-:S02]  /*03d0*/  IMAD.WIDE R32, R0, 0x4, R28 ;  /* 0x0000000400207825 */ /* 0x010fc400078e021c */
[----:B------:R0:W-:Y:S04]  /*03e0*/  STG.E desc[UR8][R36.64], R31 ;  /* 0x0000001f24007986 */ /* 0x0001e8000c101908 */
[----:B------:R0:W-:Y:S01]  /*03f0*/  STG.E desc[UR8][R32.64], RZ ;  /* 0x000000ff20007986 */ /* 0x0001e2000c101908 */
[----:B------:R-:W-:Y:S05]  /*0400*/  @P0 BRA `(.L_x_2) ;  /* 0xfffffffc006c0947 */ /* 0x000fea000383ffff */
.L_x_1:
[----:B------:R-:W-:Y:S05]  /*0410*/  @!P1 BRA `(.L_x_0) ;  /* 0x0000000000b49947 */ /* 0x000fea0003800000 */
[----:B------:R-:W-:Y:S02]  /*0420*/  ISETP.GE.U32.AND P0, PT, R2, 0x4, PT ;  /* 0x000000040200780c */ /* 0x000fe40003f06070 */
[----:B------:R-:W-:-:S04]  /*0430*/  LOP3.LUT R4, R3, 0x3, RZ, 0xc0, !PT ;  /* 0x0000000303047812 */ /* 0x000fc800078ec0ff */
[----:B------:R-:W-:-:S07]  /*0440*/  ISETP.NE.AND P1, PT, R4, RZ, PT ;  /* 0x000000ff0400720c */ /* 0x000fce0003f25270 */
[----:B------:R-:W-:Y:S06]  /*0450*/  @!P0 BRA `(.L_x_3) ;  /* 0x00000000004c8947 */ /* 0x000fec0003800000 */
[C---:B------:R-:W-:Y:S01]  /*0460*/  IMAD R23, R5.reuse, R0, RZ ;  /* 0x0000000005177224 */ /* 0x040fe200078e02ff */
[----:B------:R-:W-:Y:S02]  /*0470*/  MOV R17, 0x7fffffff ;  /* 0x7fffffff00117802 */ /* 0x000fe40000000f00 */
[----:B------:R-:W-:Y:S01]  /*0480*/  IADD3 R5, PT, PT, R5, 0x4, RZ ;  /* 0x0000000405057810 */ /* 0x000fe20007ffe0ff */
[----:B------:R-:W-:-:S04]  /*0490*/  IMAD.WIDE R18, R23, 0x4, R10 ;  /* 0x0000000417127825 */ /* 0x000fc800078e020a */
[----:B------:R-:W-:Y:S01]  /*04a0*/  IMAD.WIDE R22, R23, 0x4, R12 ;  /* 0x0000000417167825 */ /* 0x000fe200078e020c */
[----:B------:R1:W-:Y:S03]  /*04b0*/  STG.E desc[UR8][R18.64], R17 ;  /* 0x0000001112007986 */ /* 0x0003e6000c101908 */
[C---:B------:R-:W-:Y:S01]  /*04c0*/  IMAD.WIDE R24, R0.reuse, 0x4, R18 ;  /* 0x0000000400187825 */ /* 0x040fe200078e0212 */
[----:B------:R1:W-:Y:S03]  /*04d0*/  STG.E desc[UR8][R22.64], RZ ;  /* 0x000000ff16007986 */ /* 0x0003e6000c101908 */
[C---:B------:R-:W-:Y:S01]  /*04e0*/  IMAD.WIDE R14, R0.reuse, 0x4, R22 ;  /* 0x00000004000e7825 */ /* 0x040fe200078e0216 */
[----:B------:R1:W-:Y:S03]  /*04f0*/  STG.E desc[UR8][R24.64], R17 ;  /* 0x0000001118007986 */ /* 0x0003e6000c101908 */
[C---:B0-----:R-:W-:Y:S01]  /*0500*/  IMAD.WIDE R8, R0.reuse, 0x4, R24 ;  /* 0x0000000400087825 */ /* 0x041fe200078e0218 */
[----:B------:R1:W-:Y:S03]  /*0510*/  STG.E desc[UR8][R14.64], RZ ;  /* 0x000000ff0e007986 */ /* 0x0003e6000c101908 */
[C---:B------:R-:W-:Y:S01]  /*0520*/  IMAD.WIDE R6, R0.reuse, 0x4, R14 ;  /* 0x0000000400067825 */ /* 0x040fe200078e020e */
[----:B------:R1:W-:Y:S03]  /*0530*/  STG.E desc[UR8][R8.64], R17 ;  /* 0x0000001108007986 */ /* 0x0003e6000c101908 */
[C---:B------:R-:W-:Y:S01]  /*0540*/  IMAD.WIDE R26, R0.reuse, 0x4, R8 ;  /* 0x00000004001a7825 */ /* 0x040fe200078e0208 */
[----:B------:R1:W-:Y:S03]  /*0550*/  STG.E desc[UR8][R6.64], RZ ;  /* 0x000000ff06007986 */ /* 0x0003e6000c101908 */
[----:B------:R-:W-:Y:S01]  /*0560*/  IMAD.WIDE R28, R0, 0x4, R6 ;  /* 0x00000004001c7825 */ /* 0x000fe200078e0206 */
[----:B------:R1:W-:Y:S04]  /*0570*/  STG.E desc[UR8][R26.64], R17 ;  /* 0x000000111a007986 */ /* 0x0003e8000c101908 */
[----:B------:R1:W-:Y:S02]  /*0580*/  STG.E desc[UR8][R28.64], RZ ;  /* 0x000000ff1c007986 */ /* 0x0003e4000c101908 */
.L_x_3:
[----:B------:R-:W-:Y:S05]  /*0590*/  @!P1 BRA `(.L_x_0) ;  /* 0x0000000000549947 */ /* 0x000fea0003800000 */
[----:B------:R-:W-:Y:S02]  /*05a0*/  ISETP.NE.AND P0, PT, R4, 0x1, PT ;  /* 0x000000010400780c */ /* 0x000fe40003f05270 */
[----:B------:R-:W-:-:S04]  /*05b0*/  LOP3.LUT R2, R3, 0x1, RZ, 0xc0, !PT ;  /* 0x0000000103027812 */ /* 0x000fc800078ec0ff */
[----:B------:R-:W-:-:S07]  /*05c0*/  ISETP.NE.U32.AND P1, PT, R2, 0x1, PT ;  /* 0x000000010200780c */ /* 0x000fce0003f25070 */
[----:B------:R-:W-:Y:S06]  /*05d0*/  @!P0 BRA `(.L_x_4) ;  /* 0x00000000002c8947 */ /* 0x000fec0003800000 */
[C---:B01----:R-:W-:Y:S01]  /*05e0*/  IMAD R9, R5.reuse, R0, RZ ;  /* 0x0000000005097224 */ /* 0x043fe200078e02ff */
[----:B------:R-:W-:Y:S02]  /*05f0*/  MOV R17, 0x7fffffff ;  /* 0x7fffffff00117802 */ /* 0x000fe40000000f00 */
[----:B------:R-:W-:Y:S01]  /*0600*/  IADD3 R5, PT, PT, R5, 0x2, RZ ;  /* 0x0000000205057810 */ /* 0x000fe20007ffe0ff */
[----:B------:R-:W-:-:S04]  /*0610*/  IMAD.WIDE R6, R9, 0x4, R10 ;  /* 0x0000000409067825 */ /* 0x000fc800078e020a */
[----:B------:R-:W-:Y:S01]  /*0620*/  IMAD.WIDE R8, R9, 0x4, R12 ;  /* 0x0000000409087825 */ /* 0x000fe200078e020c */
[----:B------:R2:W-:Y:S03]  /*0630*/  STG.E desc[UR8][R6.64], R17 ;  /* 0x0000001106007986 */ /* 0x0005e6000c101908 */
[C---:B------:R-:W-:Y:S01]  /*0640*/  IMAD.WIDE R14, R0.reuse, 0x4, R6 ;  /* 0x00000004000e7825 */ /* 0x040fe200078e0206 */
[----:B------:R2:W-:Y:S03]  /*0650*/  STG.E desc[UR8][R8.64], RZ ;  /* 0x000000ff08007986 */ /* 0x0005e6000c101908 */
[----:B------:R-:W-:Y:S01]  /*0660*/  IMAD.WIDE R18, R0, 0x4, R8 ;  /* 0x0000000400127825 */ /* 0x000fe200078e0208 */
[----:B------:R2:W-:Y:S04]  /*0670*/  STG.E desc[UR8][R14.64], R17 ;  /* 0x000000110e007986 */ /* 0x0005e8000c101908 */
[----:B------:R2:W-:Y:S02]  /*0680*/  STG.E desc[UR8][R18.64], RZ ;  /* 0x000000ff12007986 */ /* 0x0005e4000c101908 */
.L_x_4:
[----:B012---:R-:W-:Y:S01]  /*0690*/  @!P1 IMAD R7, R5, R0, RZ ;  /* 0x0000000005079224 */ /* 0x007fe200078e02ff */
[----:B------:R-:W-:-:S03]  /*06a0*/  @!P1 MOV R9, 0x7fffffff ;  /* 0x7fffffff00099802 */ /* 0x000fc60000000f00 */
[----:B------:R-:W-:-:S04]  /*06b0*/  @!P1 IMAD.WIDE R4, R7, 0x4, R10 ;  /* 0x0000000407049825 */ /* 0x000fc800078e020a */
[----:B------:R-:W-:Y:S01]  /*06c0*/  @!P1 IMAD.WIDE R6, R7, 0x4, R12 ;  /* 0x0000000407069825 */ /* 0x000fe200078e020c */
[----:B------:R2:W-:Y:S04]  /*06d0*/  @!P1 STG.E desc[UR8][R4.64], R9 ;  /* 0x0000000904009986 */ /* 0x0005e8000c101908 */
[----:B------:R2:W-:Y:S02]  /*06e0*/  @!P1 STG.E desc[UR8][R6.64], RZ ;  /* 0x000000ff06009986 */ /* 0x0005e4000c101908 */
.L_x_0:
[----:B01----:R-:W0:Y:S02]  /*06f0*/  LDC R26, c[0x0][0x398] ;  /* 0x0000e600ff1a7b82 */ /* 0x003e240000000800 */
[----:B0-----:R-:W-:-:S04]  /*0700*/  ISETP.GE.AND P0, PT, R26, R3, PT ;  /* 0x000000031a00720c */ /* 0x001fc80003f06270 */
[----:B------:R-:W-:-:S13]  /*0710*/  ISETP.LT.OR P0, PT, R26, 0x1, P0 ;  /* 0x000000011a00780c */ /* 0x000fda0000701670 */
[----:B------:R-:W-:Y:S05]  /*0720*/  @P0 EXIT ;  /* 0x000000000000094d */ /* 0x000fea0003800000 */
[----:B-----5:R-:W-:-:S04]  /*0730*/  ISETP.GE.AND P0, PT, R16, R3, PT ;  /* 0x000000031000720c */ /* 0x020fc80003f06270 */
[----:B------:R-:W-:-:S13]  /*0740*/  ISETP.LT.OR P0, PT, R16, RZ, P0 ;  /* 0x000000ff1000720c */ /* 0x000fda0000701670 */
[----:B------:R-:W-:Y:S05]  /*0750*/  @P0 EXIT ;  /* 0x000000000000094d */ /* 0x000fea0003800000 */
[----:B------:R-:W-:-:S04]  /*0760*/  IADD3 R14, PT, PT, -R16, R3, RZ ;  /* 0x00000003100e7210 */ /* 0x000fc80007ffe1ff */
[----:B------:R-:W-:-:S13]  /*0770*/  ISETP.GE.AND P0, PT, R14, R26, PT ;  /* 0x0000001a0e00720c */ /* 0x000fda0003f06270 */
[----:B------:R-:W-:Y:S05]  /*0780*/  @!P0 EXIT ;  /* 0x000000000000894d */ /* 0x000fea0003800000 */
[----:B------:R-:W-:-:S05]  /*0790*/  I2FP.F32.U32 R26, R26 ;  /* 0x0000001a001a7245 */ /* 0x000fca0000201000 */
[----:B------:R-:W-:-:S04]  /*07a0*/  FMUL R0, R26, 0.5 ;  /* 0x3f0000001a007820 */ /* 0x000fc80000400000 */
[----:B------:R-:W-:-:S06]  /*07b0*/  FADD.RZ R0, R0, 0.5 ;  /* 0x3f00000000007421 */ /* 0x000fcc000000c000 */
[----:B------:R-:W0:Y:S02]  /*07c0*/  F2I.TRUNC.NTZ R0, R0 ;  /* 0x0000000000007305 */ /* 0x000e24000020f100 */
[----:B0-----:R-:W-:-:S04]  /*07d0*/  VIMNMX R3, PT, PT, R0, 0x1, !PT ;  /* 0x0000000100037848 */ /* 0x001fc80007fe0100 */
[----:B------:R-:W-:-:S13]  /*07e0*/  ISETP.GE.U32.AND P0, PT, R14, R3, PT ;  /* 0x000000030e00720c */ /* 0x000fda0003f06070 */
[----:B------:R-:W-:Y:S05]  /*07f0*/  @!P0 EXIT ;  /* 0x000000000000894d */ /* 0x000fea0003800000 */
[----:B------:R-:W-:-:S04]  /*0800*/  I2FP.F32.U32 R0, R3 ;  /* 0x0000000300007245 */ /* 0x000fc80000201000 */
[----:B------:R-:W-:-:S04]  /*0810*/  IADD3 R2, PT, PT, R0, 0x1800000, RZ ;  /* 0x0180000000027810 */ /* 0x000fc80007ffe0ff */
[----:B------:R-:W-:-:S04]  /*0820*/  LOP3.LUT R2, R2, 0x7f800000, RZ, 0xc0, !PT ;  /* 0x7f80000002027812 */ /* 0x000fc800078ec0ff */
[----:B------:R-:W-:-:S13]  /*0830*/  ISETP.GT.U32.AND P0, PT, R2, 0x1ffffff, PT ;  /* 0x01ffffff0200780c */ /* 0x000fda0003f04070 */
[----:B------:R-:W-:Y:S05]  /*0840*/  @P0 BRA `(.L_x_5) ;  /* 0x00000000000c0947 */ /* 0x000fea0003800000 */
[----:B------:R-:W-:-:S07]  /*0850*/  MOV R2, 0x870 ;  /* 0x0000087000027802 */ /* 0x000fce0000000f00 */
[----:B--2---:R-:W-:Y:S05]  /*0860*/  CALL.REL.NOINC `($__internal_0_$__cuda_sm20_rcp_rn_f32_slowpath) ;  /* 0x0000002400807944 */ /* 0x004fea0003c00000 */
[----:B------:R-:W-:Y:S05]  /*0870*/  BRA `(.L_x_6) ;  /* 0x0000000000107947 */ /* 0x000fea0003800000 */
.L_x_5:
[----:B------:R-:W0:Y:S02]  /*0880*/  MUFU.RCP R3, R0 ;  /* 0x0000000000037308 */ /* 0x000e240000001000 */
[----:B0-----:R-:W-:-:S04]  /*0890*/  FFMA R2, R0, R3, -1 ;  /* 0xbf80000000027423 */ /* 0x001fc80000000003 */
[----:B------:R-:W-:-:S04]  /*08a0*/  FADD.FTZ R2, -R2, -RZ ;  /* 0x800000ff02027221 */ /* 0x000fc80000010100 */
[----:B--2---:R-:W-:-:S07]  /*08b0*/  FFMA R4, R3, R2, R3 ;  /* 0x0000000203047223 */ /* 0x004fce0000000003 */
.L_x_6:
[----:B------:R-:W-:Y:S02]  /*08c0*/  HFMA2 R3, -RZ, RZ, 0.96630859375, -0.0022525787353515625 ;  /* 0x3bbb989dff037431 */ /* 0x000fe400000001ff */
[C---:B------:R-:W-:Y:S01]  /*08d0*/  FMUL R0, R4.reuse, -4.4428830146789550781 ;  /* 0xc08e2c1904007820 */ /* 0x040fe20000400000 */
[----:B------:R-:W-:Y:S01]  /*08e0*/  MOV R5, 0x437c0000 ;  /* 0x437c000000057802 */ /* 0x000fe20000000f00 */
[----:B------:R-:W-:-:S05]  /*08f0*/  FMUL R4, R4, 4.4428830146789550781 ;  /* 0x408e2c1904047820 */ /* 0x000fca0000400000 */
[----:B------:R-:W-:Y:S01]  /*0900*/  FSETP.GE.AND P0, PT, |R4|, 105615, PT ;  /* 0x47ce47800400780b */ /* 0x000fe20003f06200 */
[----:B------:R-:W-:Y:S01]  /*0910*/  FFMA.SAT R2, R0, R3, 0.5 ;  /* 0x3f00000000027423 */ /* 0x000fe20000002003 */
[----:B------:R-:W-:-:S03]  /*0920*/  FMUL R3, R4, 0.63661974668502807617 ;  /* 0x3f22f98304037820 */ /* 0x000fc60000400000 */
[----:B------:R-:W-:-:S03]  /*0930*/  FFMA.RM R2, R2, R5, 12582913 ;  /* 0x4b40000102027423 */ /* 0x000fc60000004005 */
[----:B------:R-:W0:Y:S01]  /*0940*/  F2I.NTZ R3, R3 ;  /* 0x0000000300037305 */ /* 0x000e220000203100 */
[C---:B------:R-:W-:Y:S01]  /*0950*/  FADD R5, R2.reuse, -12583039 ;  /* 0xcb40007f02057421 */ /* 0x040fe20000000000 */
[----:B------:R-:W-:-:S03]  /*0960*/  SHF.L.U32 R15, R2, 0x17, RZ ;  /* 0x00000017020f7819 */ /* 0x000fc600000006ff */
[----:B------:R-:W-:-:S04]  /*0970*/  FFMA R5, R0, 1.4426950216293334961, -R5 ;  /* 0x3fb8aa3b00057823 */ /* 0x000fc80000000805 */
[----:B------:R-:W-:-:S04]  /*0980*/  FFMA R5, R0, 1.925963033500011079e-08, R5 ;  /* 0x32a5706000057823 */ /* 0x000fc80000000005 */
[----:B------:R-:W1:Y:S01]  /*0990*/  MUFU.EX2 R0, R5 ;  /* 0x0000000500007308 */ /* 0x000e620000000800 */
[----:B0-----:R-:W-:-:S05]  /*09a0*/  I2FP.F32.S32 R7, R3 ;  /* 0x0000000300077245 */ /* 0x001fca0000201400 */
[----:B------:R-:W-:-:S04]  /*09b0*/  FFMA R2, R7, -1.5707962512969970703, R4 ;  /* 0xbfc90fda07027823 */ /* 0x000fc80000000004 */
[----:B------:R-:W-:-:S04]  /*09c0*/  FFMA R2, R7, -7.5497894158615963534e-08, R2 ;  /* 0xb3a2216807027823 */ /* 0x000fc80000000002 */
[----:B------:R-:W-:Y:S01]  /*09d0*/  FFMA R18, R7, -5.3903029534742383927e-15, R2 ;  /* 0xa7c234c507127823 */ /* 0x000fe20000000002 */
[----:B-1----:R-:W-:-:S04]  /*09e0*/  FMUL R15, R15, R0 ;  /* 0x000000000f0f7220 */ /* 0x002fc80000400000 */
[----:B------:R-:W-:Y:S01]  /*09f0*/  FMUL R2, R15, R15 ;  /* 0x0000000f0f027220 */ /* 0x000fe20000400000 */
[----:B------:R-:W-:Y:S06]  /*0a00*/  @!P0 BRA `(.L_x_7) ;  /* 0x0000000000c48947 */ /* 0x000fec0003800000 */
[----:B------:R-:W-:-:S13]  /*0a10*/  FSETP.NEU.AND P0, PT, |R4|, +INF , PT ;  /* 0x7f8000000400780b */ /* 0x000fda0003f0d200 */
[----:B------:R-:W-:Y:S01]  /*0a20*/  @!P0 FMUL R18, RZ, R4 ;  /* 0x00000004ff128220 */ /* 0x000fe20000400000 */
[----:B------:R-:W-:Y:S01]  /*0a30*/  @!P0 MOV R3, RZ ;  /* 0x000000ff00038202 */ /* 0x000fe20000000f00 */
[----:B------:R-:W-:Y:S06]  /*0a40*/  @!P0 BRA `(.L_x_7) ;  /* 0x0000000000b48947 */ /* 0x000fec0003800000 */
[----:B------:R-:W-:Y:S01]  /*0a50*/  SHF.L.U32 R3, R4, 0x8, RZ ;  /* 0x0000000804037819 */ /* 0x000fe200000006ff */
[----:B------:R-:W-:Y:S01]  /*0a60*/  HFMA2 R6, -RZ, RZ, 0, 0 ;  /* 0x00000000ff067431 */ /* 0x000fe200000001ff */
[----:B------:R-:W-:Y:S01]  /*0a70*/  MOV R5, RZ ;  /* 0x000000ff00057202 */ /* 0x000fe20000000f00 */
[----:B------:R-:W0:Y:S01]  /*0a80*/  LDCU.64 UR6, c[0x4][URZ] ;  /* 0x01000000ff0677ac */ /* 0x000e220008000a00 */
[----:B------:R-:W-:Y:S02]  /*0a90*/  MOV R0, R1 ;  /* 0x0000000100007202 */ /* 0x000fe40000000f00 */
[----:B------:R-:W-:Y:S01]  /*0aa0*/  LOP3.LUT R7, R3, 0x80000000, RZ, 0xfc, !PT ;  /* 0x8000000003077812 */ /* 0x000fe200078efcff */
[----:B------:R-:W-:-:S06]  /*0ab0*/  UMOV UR4, URZ ;  /* 0x000000ff00047c82 */ /* 0x000fcc0008000000 */
.L_x_8:
[----:B0-----:R-:W-:Y:S02]  /*0ac0*/  MOV R18, UR6 ;  /* 0x0000000600127c02 */ /* 0x001fe40008000f00 */
[----:B------:R-:W-:-:S05]  /*0ad0*/  MOV R19, UR7 ;  /* 0x0000000700137c02 */ /* 0x000fca0008000f00 */
[----:B------:R-:W2:Y:S01]  /*0ae0*/  LDG.E.CONSTANT R8, desc[UR8][R18.64] ;  /* 0x0000000812087981 */ /* 0x000ea2000c1e9900 */
[----:B------:R-:W-:Y:S02]  /*0af0*/  UIADD3 UR6, UP0, UPT, UR6, 0x4, URZ ;  /* 0x0000000406067890 */ /* 0x000fe4000ff1e0ff */
[----:B------:R-:W-:Y:S02]  /*0b00*/  UIADD3 UR4, UPT, UPT, UR4, 0x1, URZ ;  /* 0x0000000104047890 */ /* 0x000fe4000fffe0ff */
[----:B------:R-:W-:Y:S02]  /*0b10*/  UIADD3.X UR7, UPT, UPT, URZ, UR7, URZ, UP0, !UPT ;  /* 0x00000007ff077290 */ /* 0x000fe400087fe4ff */
[----:B------:R-:W-:Y:S01]  /*0b20*/  UISETP.NE.AND UP0, UPT, UR4, 0x6, UPT ;  /* 0x000000060400788c */ /* 0x000fe2000bf05270 */
[----:B--2---:R-:W-:-:S03]  /*0b30*/  IMAD.WIDE.U32 R8, R8, R7, RZ ;  /* 0x0000000708087225 */ /* 0x004fc600078e00ff */
[----:B------:R-:W-:-:S04]  /*0b40*/  IADD3 R3, P0, PT, R8, R6, RZ ;  /* 0x0000000608037210 */ /* 0x000fc80007f1e0ff */
[----:B------:R-:W-:Y:S01]  /*0b50*/  IADD3.X R6, PT, PT, R9, R5, RZ, P0, !PT ;  /* 0x0000000509067210 */ /* 0x000fe200007fe4ff */
[----:B------:R0:W-:Y:S02]  /*0b60*/  STL [R0], R3 ;  /* 0x0000000300007387 */ /* 0x0001e40000100800 */
[----:B0-----:R-:W-:Y:S01]  /*0b70*/  IADD3 R0, PT, PT, R0, 0x4, RZ ;  /* 0x0000000400007810 */ /* 0x001fe20007ffe0ff */
[----:B------:R-:W-:Y:S06]  /*0b80*/  BRA.U UP0, `(.L_x_8) ;  /* 0xfffffffd00cc7547 */ /* 0x000fec000b83ffff */
[----:B------:R-:W-:Y:S01]  /*0b90*/  SHF.R.U32.HI R4, RZ, 0x17, R4 ;  /* 0x00000017ff047819 */ /* 0x000fe20000011604 */
[----:B------:R0:W-:Y:S03]  /*0ba0*/  STL [R1+0x18], R6 ;  /* 0x0000180601007387 */ /* 0x0001e60000100800 */
[C---:B------:R-:W-:Y:S02]  /*0bb0*/  IADD3 R0, PT, PT, R4.reuse, -0x80, RZ ;  /* 0xffffff8004007810 */ /* 0x040fe40007ffe0ff */
[----:B------:R-:W-:Y:S02]  /*0bc0*/  LOP3.LUT P0, R5, R4, 0x1f, RZ, 0xc0, !PT ;  /* 0x0000001f04057812 */ /* 0x000fe4000780c0ff */
[----:B------:R-:W-:-:S05]  /*0bd0*/  SHF.R.U32.HI R0, RZ, 0x5, R0 ;  /* 0x00000005ff007819 */ /* 0x000fca0000011600 */
[----:B------:R-:W-:-:S05]  /*0be0*/  IMAD R17, R0, -0x4, R1 ;  /* 0xfffffffc00117824 */ /* 0x000fca00078e0201 */
[----:B------:R-:W2:Y:S04]  /*0bf0*/  LDL R0, [R17+0x18] ;  /* 0x0000180011007983 */ /* 0x000ea80000100800 */
[----:B------:R-:W2:Y:S04]  /*0c00*/  LDL R3, [R17+0x14] ;  /* 0x0000140011037983 */ /* 0x000ea80000100800 */
[----:B------:R-:W3:Y:S01]  /*0c10*/  @P0 LDL R4, [R17+0x10] ;  /* 0x0000100011040983 */ /* 0x000ee20000100800 */
[----:B------:R-:W-:Y:S01]  /*0c20*/  UMOV UR4, 0x54442d19 ;  /* 0x54442d1900047882 */ /* 0x000fe20000000000 */
[----:B------:R-:W-:Y:S01]  /*0c30*/  UMOV UR5, 0x3bf921fb ;  /* 0x3bf921fb00057882 */ /* 0x000fe20000000000 */
[----:B--2---:R-:W-:-:S02]  /*0c40*/  @P0 SHF.L.W.U32.HI R0, R3, R5, R0 ;  /* 0x0000000503000219 */ /* 0x004fc40000010e00 */
[----:B---3--:R-:W-:-:S04]  /*0c50*/  @P0 SHF.L.W.U32.HI R3, R4, R5, R3 ;  /* 0x0000000504030219 */ /* 0x008fc80000010e03 */
[C---:B------:R-:W-:Y:S02]  /*0c60*/  SHF.L.W.U32.HI R4, R3.reuse, 0x2, R0 ;  /* 0x0000000203047819 */ /* 0x040fe40000010e00 */
[----:B------:R-:W-:Y:S02]  /*0c70*/  SHF.L.U32 R3, R3, 0x2, RZ ;  /* 0x0000000203037819 */ /* 0x000fe400000006ff */
[----:B------:R-:W-:Y:S02]  /*0c80*/  SHF.R.S32.HI R5, RZ, 0x1f, R4 ;  /* 0x0000001fff057819 */ /* 0x000fe40000011404 */
[----:B------:R-:W-:Y:S02]  /*0c90*/  ISETP.GE.AND P0, PT, R4, RZ, PT ;  /* 0x000000ff0400720c */ /* 0x000fe40003f06270 */
[C---:B------:R-:W-:Y:S02]  /*0ca0*/  LOP3.LUT R8, R5.reuse, R3, RZ, 0x3c, !PT ;  /* 0x0000000305087212 */ /* 0x040fe400078e3cff */
[----:B------:R-:W-:-:S02]  /*0cb0*/  LOP3.LUT R9, R5, R4, RZ, 0x3c, !PT ;  /* 0x0000000405097212 */ /* 0x000fc400078e3cff */
[----:B------:R-:W-:-:S04]  /*0cc0*/  SHF.R.U32.HI R3, RZ, 0x1e, R0 ;  /* 0x0000001eff037819 */ /* 0x000fc80000011600 */
[----:B------:R-:W0:Y:S01]  /*0cd0*/  I2F.F64.S64 R8, R8 ;  /* 0x0000000800087312 */ /* 0x000e220000301c00 */
[----:B------:R-:W-:Y:S01]  /*0ce0*/  LEA.HI R3, R4, R3, RZ, 0x1 ;  /* 0x0000000304037211 */ /* 0x000fe200078f08ff */
[----:B0-----:R-:W-:-:S10]  /*0cf0*/  DMUL R6, R8, UR4 ;  /* 0x0000000408067c28 */ /* 0x001fd40008000000 */
[----:B------:R-:W0:Y:S02]  /*0d00*/  F2F.F32.F64 R6, R6 ;  /* 0x0000000600067310 */ /* 0x000e240000301000 */
[----:B0-----:R-:W-:-:S07]  /*0d10*/  FSEL R18, -R6, R6, !P0 ;  /* 0x0000000606127208 */ /* 0x001fce0004000100 */
.L_x_7:
[----:B------:R-:W0:Y:S08]  /*0d20*/  LDC R0, c[0x0][0x390] ;  /* 0x0000e400ff007b82 */ /* 0x000e300000000800 */
[----:B------:R-:W1:Y:S01]  /*0d30*/  LDC.64 R6, c[0x0][0x380] ;  /* 0x0000e000ff067b82 */ /* 0x000e620000000a00 */
[----:B0-----:R-:W-:-:S04]  /*0d40*/  IMAD R17, R16, R0, R21 ;  /* 0x0000000010117224 */ /* 0x001fc800078e0215 */
[----:B-1----:R-:W-:-:S05]  /*0d50*/  IMAD.WIDE R8, R17, 0x4, R6 ;  /* 0x0000000411087825 */ /* 0x002fca00078e0206 */
[----:B------:R-:W2:Y:S01]  /*0d60*/  LDG.E.CONSTANT R25, desc[UR8][R8.64] ;  /* 0x0000000808197981 */ /* 0x000ea2000c1e9900 */
[----:B------:R-:W-:-:S13]  /*0d70*/  ISETP.GE.U32.AND P2, PT, R14, 0x2, PT ;  /* 0x000000020e00780c */ /* 0x000fda0003f46070 */
[----:B------:R-:W-:Y:S01]  /*0d80*/  @P2 IMAD.WIDE R4, R0, 0x4, R8 ;  /* 0x0000000400042825 */ /* 0x000fe200078e0208 */
[----:B--2---:R-:W-:-:S06]  /*0d90*/  MOV R23, R25 ;  /* 0x0000001900177202 */ /* 0x004fcc0000000f00 */
[----:B------:R0:W2:Y:S01]  /*0da0*/  @P2 LDG.E.CONSTANT R23, desc[UR8][R4.64] ;  /* 0x0000000804172981 */ /* 0x0000a2000c1e9900 */
[----:B------:R-:W-:Y:S01]  /*0db0*/  MOV R27, 0x37cbac00 ;  /* 0x37cbac00001b7802 */ /* 0x000fe20000000f00 */
[----:B------:R-:W-:Y:S01]  /*0dc0*/  FMUL R20, R18, R18 ;  /* 0x0000001212147220 */ /* 0x000fe20000400000 */
[----:B------:R-:W-:Y:S01]  /*0dd0*/  LOP3.LUT R19, R3, 0x1, RZ, 0xc0, !PT ;  /* 0x0000000103137812 */ /* 0x000fe200078ec0ff */
[----:B------:R-:W-:Y:S01]  /*0de0*/  IMAD.WIDE R8, R17, 0x4, R12 ;  /* 0x0000000411087825 */ /* 0x000fe200078e020c */
[----:B------:R-:W-:-:S03]  /*0df0*/  IADD3 R3, PT, PT, R3, 0x1, RZ ;  /* 0x0000000103037810 */ /* 0x000fc60007ffe0ff */
[----:B------:R-:W-:Y:S01]  /*0e00*/  FFMA R22, R20, R27, -0.0013887860113754868507 ;  /* 0xbab607ed14167423 */ /* 0x000fe2000000001b */
[----:B------:R-:W-:Y:S01]  /*0e10*/  ISETP.NE.U32.AND P1, PT, R19, 0x1, PT ;  /* 0x000000011300780c */ /* 0x000fe20003f25070 */
[----:B------:R-:W-:Y:S01]  /*0e20*/  BSSY.RECONVERGENT B0, `(.L_x_9) ;  /* 0x000006c000007945 */ /* 0x000fe20003800200 */
[----:B------:R-:W-:Y:S01]  /*0e30*/  MOV R27, 0x3c0885e4 ;  /* 0x3c0885e4001b7802 */ /* 0x000fe20000000f00 */
[----:B0-----:R-:W-:Y:S01]  /*0e40*/  @P2 IMAD.WIDE R4, R0, 0x4, R8 ;  /* 0x0000000400042825 */ /* 0x001fe200078e0208 */
[----:B------:R-:W-:Y:S01]  /*0e50*/  FSEL R19, R22, -0.00019574658654164522886, P1 ;  /* 0xb94d415316137808 */ /* 0x000fe20000800000 */
[----:B------:R0:W-:Y:S01]  /*0e60*/  STG.E desc[UR8][R8.64], R25 ;  /* 0x0000001908007986 */ /* 0x0001e2000c101908 */
[----:B------:R-:W-:Y:S02]  /*0e70*/  FSEL R27, R27, 0.041666727513074874878, !P1 ;  /* 0x3d2aaabb1b1b7808 */ /* 0x000fe40004800000 */
[----:B------:R-:W-:Y:S02]  /*0e80*/  LOP3.LUT P0, RZ, R3, 0x2, RZ, 0xc0, !PT ;  /* 0x0000000203ff7812 */ /* 0x000fe4000780c0ff */
[----:B------:R-:W-:Y:S01]  /*0e90*/  FSEL R3, R18, 1, !P1 ;  /* 0x3f80000012037808 */ /* 0x000fe20004800000 */
[----:B------:R-:W-:Y:S01]  /*0ea0*/  FFMA R19, R20, R19, R27 ;  /* 0x0000001314137223 */ /* 0x000fe2000000001b */
[----:B------:R-:W-:Y:S01]  /*0eb0*/  MOV R27, 0x3e2aaaa8 ;  /* 0x3e2aaaa8001b7802 */ /* 0x000fe20000000f00 */
[----:B------:R-:W-:-:S03]  /*0ec0*/  FADD R18, R15, R15 ;  /* 0x0000000f0f127221 */ /* 0x000fc60000000000 */
[----:B------:R-:W-:Y:S02]  /*0ed0*/  FSEL R27, -R27, -0.4999999701976776123, !P1 ;  /* 0xbeffffff1b1b7808 */ /* 0x000fe40004800100 */
[----:B------:R-:W-:-:S03]  /*0ee0*/  ISETP.GE.U32.AND P1, PT, R14, 0x3, PT ;  /* 0x000000030e00780c */ /* 0x000fc60003f26070 */
[C---:B------:R-:W-:Y:S01]  /*0ef0*/  FFMA R19, R20.reuse, R19, R27 ;  /* 0x0000001314137223 */ /* 0x040fe2000000001b */
[----:B------:R-:W-:-:S04]  /*0f00*/  FFMA R20, R20, R3, RZ ;  /* 0x0000000314147223 */ /* 0x000fc800000000ff */
[----:B------:R-:W-:-:S04]  /*0f10*/  FFMA R3, R20, R19, R3 ;  /* 0x0000001314037223 */ /* 0x000fc80000000003 */
[----:B------:R-:W-:-:S04]  /*0f20*/  @P0 FADD R3, RZ, -R3 ;  /* 0x80000003ff030221 */ /* 0x000fc80000000000 */
[----:B------:R-:W-:Y:S01]  /*0f30*/  FMUL R3, R3, R18 ;  /* 0x0000001203037220 */ /* 0x000fe20000400000 */
[----:B--2---:R0:W-:Y:S01]  /*0f40*/  @P2 STG.E desc[UR8][R4.64], R23 ;  /* 0x0000001704002986 */ /* 0x0041e2000c101908 */
[----:B------:R-:W-:Y:S05]  /*0f50*/  @!P1 BRA `(.L_x_10) ;  /* 0x0000000400609947 */ /* 0x000fea0003800000 */
[C---:B0-----:R-:W-:Y:S01]  /*0f60*/  IADD3 R4, PT, PT, R14.reuse, -0x3, RZ ;  /* 0xfffffffd0e047810 */ /* 0x041fe20007ffe0ff */
[----:B------:R-:W-:Y:S01]  /*0f70*/  BSSY.RECONVERGENT B1, `(.L_x_11) ;  /* 0x000003b000017945 */ /* 0x000fe20003800200 */
[----:B------:R-:W-:Y:S02]  /*0f80*/  IADD3 R14, PT, PT, R14, -0x2, RZ ;  /* 0xfffffffe0e0e7810 */ /* 0x000fe40007ffe0ff */
[----:B------:R-:W-:Y:S02]  /*0f90*/  ISETP.GE.U32.AND P0, PT, R4, 0x3, PT ;  /* 0x000000030400780c */ /* 0x000fe40003f06070 */
[----:B------:R-:W-:Y:S02]  /*0fa0*/  MOV R5, 0x2 ;  /* 0x0000000200057802 */ /* 0x000fe40000000f00 */
[----:B------:R-:W-:-:S09]  /*0fb0*/  LOP3.LUT R4, R14, 0x3, RZ, 0xc0, !PT ;  /* 0x000000030e047812 */ /* 0x000fd200078ec0ff */
[----:B------:R-:W-:Y:S05]  /*0fc0*/  @!P0 BRA `(.L_x_12) ;  /* 0x0000000000d48947 */ /* 0x000fea0003800000 */
[----:B------:R-:W-:Y:S01]  /*0fd0*/  FADD R20, R2, 1 ;  /* 0x3f80000002147421 */ /* 0x000fe20000000000 */
[C---:B------:R-:W-:Y:S01]  /*0fe0*/  IMAD R8, R16.reuse, R0, R0 ;  /* 0x0000000010087224 */ /* 0x040fe200078e0200 */
[----:B------:R-:W-:Y:S01]  /*0ff0*/  IADD3 R19, PT, PT, R16, 0x2, RZ ;  /* 0x0000000210137810 */ /* 0x000fe20007ffe0ff */
[----:B------:R-:W-:Y:S01]  /*1000*/  HFMA2 R18, -RZ, RZ, 0, 0 ;  /* 0x00000000ff127431 */ /* 0x000fe200000001ff */
[----:B------:R-:W-:Y:S01]  /*1010*/  LOP3.LUT R14, R14, 0xfffffffc, RZ, 0xc0, !PT ;  /* 0xfffffffc0e0e7812 */ /* 0x000fe200078ec0ff */
[----:B------:R-:W-:Y:S01]  /*1020*/  FADD R20, -R3, R20 ;  /* 0x0000001403147221 */ /* 0x000fe20000000100 */
[----:B------:R-:W-:Y:S01]  /*1030*/  BSSY.RECONVERGENT B2, `(.L_x_13) ;  /* 0x000002d000027945 */ /* 0x000fe20003800200 */
[----:B------:R-:W-:Y:S01]  /*1040*/  IADD3 R5, PT, PT, R21, R8, RZ ;  /* 0x0000000815057210 */ /* 0x000fe20007ffe0ff */
[----:B------:R-:W-:Y:S01]  /*1050*/  IMAD R19, R19, R0, R21 ;  /* 0x0000000013137224 */ /* 0x000fe200078e0215 */
[----:B------:R-:W-:Y:S01]  /*1060*/  IADD3 R22, PT, PT, -R14, RZ, RZ ;  /* 0x000000ff0e167210 */ /* 0x000fe20007ffe1ff */
[----:B------:R-:W-:-:S07]  /*1070*/  FMUL R20, R20, 0.5 ;  /* 0x3f00000014147820 */ /* 0x000fce0000400000 */
.L_x_14:
[----:B0-----:R-:W-:-:S04]  /*1080*/  IMAD.WIDE R8, R5, 0x4, R6 ;  /* 0x0000000405087825 */ /* 0x001fc800078e0206 */
[----:B------:R-:W-:Y:S02]  /*1090*/  IMAD.WIDE R14, R19, 0x4, R6 ;  /* 0x00000004130e7825 */ /* 0x000fe400078e0206 */
[----:B------:R-:W2:Y:S04]  /*10a0*/  LDG.E.CONSTANT R9, desc[UR8][R8.64] ;  /* 0x0000000808097981 */ /* 0x000ea8000c1e9900 */
[----:B------:R-:W2:Y:S01]  /*10b0*/  LDG.E.CONSTANT R24, desc[UR8][R14.64] ;  /* 0x000000080e187981 */ /* 0x000ea2000c1e9900 */
[----:B------:R-:W-:-:S04]  /*10c0*/  IMAD.WIDE R30, R0, 0x4, R14 ;  /* 0x00000004001e7825 */ /* 0x000fc800078e020e */
[----:B------:R-:W-:-:S05]  /*10d0*/  IMAD.WIDE R28, R0, 0x4, R30 ;  /* 0x00000004001c7825 */ /* 0x000fca00078e021e */
[----:B------:R-:W3:Y:S01]  /*10e0*/  LDG.E.CONSTANT R36, desc[UR8][R28.64] ;  /* 0x000000081c247981 */ /* 0x000ee2000c1e9900 */
[----:B--2---:R-:W-:-:S04]  /*10f0*/  FADD R27, R24, R9 ;  /* 0x00000009181b7221 */ /* 0x004fc80000000000 */
[----:B------:R-:W-:Y:S02]  /*1100*/  FMUL R32, R20, R27 ;  /* 0x0000001b14207220 */ /* 0x000fe40000400000 */
[----:B------:R0:W2:Y:S02]  /*1110*/  LDG.E.CONSTANT R27, desc[UR8][R30.64] ;  /* 0x000000081e1b7981 */ /* 0x0000a4000c1e9900 */
[----:B------:R-:W-:-:S04]  /*1120*/  FFMA R33, R3, R23, R32 ;  /* 0x0000001703217223 */ /* 0x000fc80000000020 */
[----:B------:R-:W-:Y:S01]  /*1130*/  FFMA R34, -R2, R25, R33 ;  /* 0x0000001902227223 */ /* 0x000fe20000000121 */
[----:B------:R-:W-:-:S06]  /*1140*/  IMAD.WIDE R32, R0, 0x4, R28 ;  /* 0x0000000400207825 */ /* 0x000fcc00078e021c */
[----:B------:R-:W4:Y:S01]  /*1150*/  LDG.E.CONSTANT R33, desc[UR8][R32.64] ;  /* 0x0000000820217981 */ /* 0x000f22000c1e9900 */
[----:B0-----:R-:W-:-:S04]  /*1160*/  IMAD.WIDE R30, R19, 0x4, R12 ;  /* 0x00000004131e7825 */ /* 0x001fc800078e020c */
[----:B------:R-:W-:Y:S01]  /*1170*/  IMAD.WIDE R28, R0, 0x4, R30 ;  /* 0x00000004001c7825 */ /* 0x000fe200078e021e */
[----:B------:R0:W-:Y:S01]  /*1180*/  STG.E desc[UR8][R30.64], R34 ;  /* 0x000000221e007986 */ /* 0x0001e2000c101908 */
[----:B------:R-:W-:-:S04]  /*1190*/  IADD3 R22, PT, PT, R22, 0x4, RZ ;  /* 0x0000000416167810 */ /* 0x000fc80007ffe0ff */
[----:B------:R-:W-:Y:S02]  /*11a0*/  ISETP.NE.AND P0, PT, R22, RZ, PT ;  /* 0x000000ff1600720c */ /* 0x000fe40003f05270 */
[----:B------:R-:W-:Y:S02]  /*11b0*/  IADD3 R18, PT, PT, R18, 0x4, RZ ;  /* 0x0000000412127810 */ /* 0x000fe40007ffe0ff */
[C---:B------:R-:W-:Y:S02]  /*11c0*/  LEA R5, R0.reuse, R5, 0x2 ;  /* 0x0000000500057211 */ /* 0x040fe400078e10ff */
[----:B------:R-:W-:Y:S01]  /*11d0*/  LEA R19, R0, R19, 0x2 ;  /* 0x0000001300137211 */ /* 0x000fe200078e10ff */
[----:B--2---:R-:W-:Y:S01]  /*11e0*/  FADD R9, R24, R27 ;  /* 0x0000001b18097221 */ /* 0x004fe20000000000 */
[----:B---3--:R-:W-:-:S03]  /*11f0*/  FADD R15, R27, R36 ;  /* 0x000000241b0f7221 */ /* 0x008fc60000000000 */
[----:B------:R-:W-:-:S04]  /*1200*/  FMUL R8, R20, R9 ;  /* 0x0000000914087220 */ /* 0x000fc80000400000 */
[----:B------:R-:W-:Y:S01]  /*1210*/  FFMA R27, R3, R34, R8 ;  /* 0x00000022031b7223 */ /* 0x000fe20000000008 */
[----:B------:R-:W-:-:S03]  /*1220*/  FMUL R8, R20, R15 ;  /* 0x0000000f14087220 */ /* 0x000fc60000400000 */
[----:B------:R-:W-:Y:S01]  /*1230*/  FFMA R27, -R2, R23, R27 ;  /* 0x00000017021b7223 */ /* 0x000fe2000000011b */
[----:B----4-:R-:W-:-:S03]  /*1240*/  FADD R9, R36, R33 ;  /* 0x0000002124097221 */ /* 0x010fc60000000000 */
[----:B------:R-:W-:Y:S01]  /*1250*/  FFMA R25, R3, R27, R8 ;  /* 0x0000001b03197223 */ /* 0x000fe20000000008 */
[----:B------:R-:W-:Y:S01]  /*1260*/  FMUL R14, R20, R9 ;  /* 0x00000009140e7220 */ /* 0x000fe20000400000 */
[----:B------:R-:W-:-:S04]  /*1270*/  IMAD.WIDE R8, R0, 0x4, R28 ;  /* 0x0000000400087825 */ /* 0x000fc800078e021c */
[----:B------:R-:W-:-:S04]  /*1280*/  FFMA R25, -R2, R34, R25 ;  /* 0x0000002202197223 */ /* 0x000fc80000000119 */
[----:B------:R-:W-:Y:S01]  /*1290*/  FFMA R23, R3, R25, R14 ;  /* 0x0000001903177223 */ /* 0x000fe2000000000e */
[----:B------:R-:W-:-:S04]  /*12a0*/  IMAD.WIDE R14, R0, 0x4, R8 ;  /* 0x00000004000e7825 */ /* 0x000fc800078e0208 */
[----:B------:R-:W-:Y:S01]  /*12b0*/  FFMA R23, -R2, R27, R23 ;  /* 0x0000001b02177223 */ /* 0x000fe20000000117 */
[----:B------:R0:W-:Y:S04]  /*12c0*/  STG.E desc[UR8][R28.64], R27 ;  /* 0x0000001b1c007986 */ /* 0x0001e8000c101908 */
[----:B------:R0:W-:Y:S04]  /*12d0*/  STG.E desc[UR8][R8.64], R25 ;  /* 0x0000001908007986 */ /* 0x0001e8000c101908 */
[----:B------:R0:W-:Y:S01]  /*12e0*/  STG.E desc[UR8][R14.64], R23 ;  /* 0x000000170e007986 */ /* 0x0001e2000c101908 */
[----:B------:R-:W-:Y:S05]  /*12f0*/  @P0 BRA `(.L_x_14) ;  /* 0xfffffffc00600947 */ /* 0x000fea000383ffff */
[----:B------:R-:W-:Y:S05]  /*1300*/  BSYNC.RECONVERGENT B2 ;  /* 0x0000000000027941 */ /* 0x000fea0003800200 */
.L_x_13:
[----:B------:R-:W-:-:S07]  /*1310*/  IADD3 R5, PT, PT, R18, 0x2, RZ ;  /* 0x0000000212057810 */ /* 0x000fce0007ffe0ff */
.L_x_12:
[----:B------:R-:W-:Y:S05]  /*1320*/  BSYNC.RECONVERGENT B1 ;  /* 0x0000000000017941 */ /* 0x000fea0003800200 */
.L_x_11:
[----:B------:R-:W-:-:S13]  /*1330*/  ISETP.NE.AND P0, PT, R4, RZ, PT ;  /* 0x000000ff0400720c */ /* 0x000fda0003f05270 */
[----:B------:R-:W-:Y:S05]  /*1340*/  @!P0 BRA `(.L_x_10) ;  /* 0x0000000000648947 */ /* 0x000fea0003800000 */
[----:B------:R-:W-:Y:S01]  /*1350*/  IADD3 R5, PT, PT, R16, R5, RZ ;  /* 0x0000000510057210 */ /* 0x000fe20007ffe0ff */
[----:B0-----:R-:W-:Y:S01]  /*1360*/  FADD R8, R2, 1 ;  /* 0x3f80000002087421 */ /* 0x001fe20000000000 */
[----:B------:R-:W-:Y:S02]  /*1370*/  IADD3 R18, PT, PT, -R4, RZ, RZ ;  /* 0x000000ff04127210 */ /* 0x000fe40007ffe1ff */
[----:B------:R-:W-:Y:S01]  /*1380*/  IADD3 R27, PT, PT, R5, -0x1, RZ ;  /* 0xffffffff051b7810 */ /* 0x000fe20007ffe0ff */
[----:B------:R-:W-:Y:S01]  /*1390*/  FADD R8, -R3, R8 ;  /* 0x0000000803087221 */ /* 0x000fe20000000100 */
[----:B------:R-:W-:-:S03]  /*13a0*/  IMAD R19, R5, R0, R21 ;  /* 0x0000000005137224 */ /* 0x000fc600078e0215 */
[----:B------:R-:W-:Y:S02]  /*13b0*/  IMAD R27, R27, R0, R21 ;  /* 0x000000001b1b7224 */ /* 0x000fe400078e0215 */
[----:B------:R-:W-:-:S07]  /*13c0*/  FMUL R20, R8, 0.5 ;  /* 0x3f00000008147820 */ /* 0x000fce0000400000 */
.L_x_15:
[----:B------:R-:W-:-:S04]  /*13d0*/  IMAD.WIDE R4, R19, 0x4, R6 ;  /* 0x0000000413047825 */ /* 0x000fc800078e0206 */
[C---:B------:R-:W-:Y:S02]  /*13e0*/  IMAD.WIDE R8, R27.reuse, 0x4, R6 ;  /* 0x000000041b087825 */ /* 0x040fe400078e0206 */
[----:B------:R-:W2:Y:S04]  /*13f0*/  LDG.E.CONSTANT R4, desc[UR8][R4.64] ;  /* 0x0000000804047981 */ /* 0x000ea8000c1e9900 */
[----:B------:R-:W2:Y:S01]  /*1400*/  LDG.E.CONSTANT R9, desc[UR8][R8.64] ;  /* 0x0000000808097981 */ /* 0x000ea2000c1e9900 */
[----:B------:R-:W-:Y:S02]  /*1410*/  MOV R22, R23 ;  /* 0x0000001700167202 */ /* 0x000fe40000000f00 */
[----:B------:R-:W-:Y:S02]  /*1420*/  IADD3 R18, PT, PT, R18, 0x1, RZ ;  /* 0x0000000112127810 */ /* 0x000fe40007ffe0ff */
[----:B------:R-:W-:-:S02]  /*1430*/  IADD3 R27, PT, PT, R27, R0, RZ ;  /* 0x000000001b1b7210 */ /* 0x000fc40007ffe0ff */
[----:B------:R-:W-:Y:S01]  /*1440*/  ISETP.NE.AND P0, PT, R18, RZ, PT ;  /* 0x000000ff1200720c */ /* 0x000fe20003f05270 */
[----:B-12---:R-:W-:-:S04]  /*1450*/  FADD R15, R4, R9 ;  /* 0x00000009040f7221 */ /* 0x006fc80000000000 */
[----:B------:R-:W-:-:S04]  /*1460*/  FMUL R14, R20, R15 ;  /* 0x0000000f140e7220 */ /* 0x000fc80000400000 */
[----:B------:R-:W-:Y:S01]  /*1470*/  FFMA R29, R3, R23, R14 ;  /* 0x00000017031d7223 */ /* 0x000fe2000000000e */
[C---:B------:R-:W-:Y:S01]  /*1480*/  IMAD.WIDE R14, R19.reuse, 0x4, R12 ;  /* 0x00000004130e7825 */ /* 0x040fe200078e020c */
[----:B------:R-:W-:-:S03]  /*1490*/  IADD3 R19, PT, PT, R19, R0, RZ ;  /* 0x0000000013137210 */ /* 0x000fc60007ffe0ff */
[----:B------:R-:W-:Y:S01]  /*14a0*/  FFMA R23, -R2, R25, R29 ;  /* 0x0000001902177223 */ /* 0x000fe2000000011d */
[----:B------:R-:W-:-:S04]  /*14b0*/  MOV R25, R22 ;  /* 0x0000001600197202 */ /* 0x000fc80000000f00 */
[----:B------:R1:W-:Y:S01]  /*14c0*/  STG.E desc[UR8][R14.64], R23 ;  /* 0x000000170e007986 */ /* 0x0003e2000c101908 */
[----:B------:R-:W-:Y:S05]  /*14d0*/  @P0 BRA `(.L_x_15) ;  /* 0xfffffffc00bc0947 */ /* 0x000fea000383ffff */
.L_x_10:
[----:B------:R-:W-:Y:S05]  /*14e0*/  BSYNC.RECONVERGENT B0 ;  /* 0x0000000000007941 */ /* 0x000fea0003800200 */
.L_x_9:
[----:B------:R-:W2:Y:S01]  /*14f0*/  LDCU UR5, c[0x0][0x398] ;  /* 0x00007300ff0577ac */ /* 0x000ea20008000800 */
[----:B------:R-:W3:Y:S01]  /*1500*/  LDCU UR4, c[0x0][0x394] ;  /* 0x00007280ff0477ac */ /* 0x000ee20008000800 */
[----:B--2---:R-:W-:-:S04]  /*1510*/  IADD3 R24, PT, PT, R16, UR5, RZ ;  /* 0x0000000510187c10 */ /* 0x004fc8000fffe0ff */
[----:B---3--:R-:W-:-:S13]  /*1520*/  ISETP.GE.AND P0, PT, R24, UR4, PT ;  /* 0x0000000418007c0c */ /* 0x008fda000bf06270 */
[----:B------:R-:W-:Y:S05]  /*1530*/  @P0 EXIT ;  /* 0x000000000000094d */ /* 0x000fea0003800000 */
[----:B------:R-:W-:Y:S01]  /*1540*/  UISETP.GE.U32.AND UP0, UPT, UR5, 0x10, UPT ;  /* 0x000000100500788c */ /* 0x000fe2000bf06070 */
[----:B0-----:R-:W-:Y:S01]  /*1550*/  HFMA2 R9, -RZ, RZ, 0, 0 ;  /* 0x00000000ff097431 */ /* 0x001fe200000001ff */
[----:B------:R-:W-:Y:S01]  /*1560*/  ULOP3.LUT UR6, UR5, 0xf, URZ, 0xc0, !UPT ;  /* 0x0000000f05067892 */ /* 0x000fe2000f8ec0ff */
[----:B------:R-:W-:-:S06]  /*1570*/  UMOV UR4, URZ ;  /* 0x000000ff00047c82 */ /* 0x000fcc0008000000 */
[----:B------:R-:W-:Y:S05]  /*1580*/  BRA.U !UP0, `(.L_x_16) ;  /* 0x0000000108e07547 */ /* 0x000fea000b800000 */
[----:B------:R-:W-:Y:S01]  /*1590*/  ULOP3.LUT UR4, UR5, 0x7ffffff0, URZ, 0xc0, !UPT ;  /* 0x7ffffff005047892 */ /* 0x000fe2000f8ec0ff */
[----:B------:R-:W-:Y:S02]  /*15a0*/  MOV R9, RZ ;  /* 0x000000ff00097202 */ /* 0x000fe40000000f00 */
[----:B------:R-:W-:Y:S01]  /*15b0*/  MOV R3, R17 ;  /* 0x0000001100037202 */ /* 0x000fe20000000f00 */
[----:B------:R-:W-:-:S12]  /*15c0*/  UIADD3 UR7, UPT, UPT, -UR4, URZ, URZ ;  /* 0x000000ff04077290 */ /* 0x000fd8000fffe1ff */
.L_x_17:
[----:B-1----:R-:W-:-:S05]  /*15d0*/  IMAD.WIDE R22, R3, 0x4, R12 ;  /* 0x0000000403167825 */ /* 0x002fca00078e020c */
[----:B------:R-:W2:Y:S01]  /*15e0*/  LDG.E R28, desc[UR8][R22.64] ;  /* 0x00000008161c7981 */ /* 0x000ea2000c1e1900 */
[----:B------:R-:W-:-:S05]  /*15f0*/  IMAD.WIDE R32, R0, 0x4, R22 ;  /* 0x0000000400207825 */ /* 0x000fca00078e0216 */
[----:B------:R-:W3:Y:S01]  /*1600*/  LDG.E R5, desc[UR8][R32.64] ;  /* 0x0000000820057981 */ /* 0x000ee2000c1e1900 */
[----:B------:R-:W-:-:S05]  /*1610*/  IMAD.WIDE R6, R0, 0x4, R32 ;  /* 0x0000000400067825 */ /* 0x000fca00078e0220 */
[----:B------:R0:W4:Y:S02]  /*1620*/  LDG.E R4, desc[UR8][R6.64] ;  /* 0x0000000806047981 */ /* 0x000124000c1e1900 */
[----:B0-----:R-:W-:-:S05]  /*1630*/  IMAD.WIDE R6, R0, 0x4, R6 ;  /* 0x0000000400067825 */ /* 0x001fca00078e0206 */
[----:B------:R0:W5:Y:S01]  /*1640*/  LDG.E R2, desc[UR8][R6.64] ;  /* 0x0000000806027981 */ /* 0x000162000c1e1900 */
[----:B------:R-:W-:-:S05]  /*1650*/  IMAD.WIDE R18, R0, 0x4, R6 ;  /* 0x0000000400127825 */ /* 0x000fca00078e0206 */
[----:B------:R-:W5:Y:S01]  /*1660*/  LDG.E R27, desc[UR8][R18.64] ;  /* 0x00000008121b7981 */ /* 0x000f62000c1e1900 */
[----:B------:R-:W-:-:S05]  /*1670*/  IMAD.WIDE R14, R0, 0x4, R18 ;  /* 0x00000004000e7825 */ /* 0x000fca00078e0212 */
[----:B------:R1:W5:Y:S01]  /*1680*/  LDG.E R25, desc[UR8][R14.64] ;  /* 0x000000080e197981 */ /* 0x000362000c1e1900 */
[----:B------:R-:W-:-:S05]  /*1690*/  IMAD.WIDE R30, R0, 0x4, R14 ;  /* 0x00000004001e7825 */ /* 0x000fca00078e020e */
[----:B------:R1:W5:Y:S01]  /*16a0*/  LDG.E R23, desc[UR8][R30.64] ;  /* 0x000000081e177981 */ /* 0x000362000c1e1900 */
[----:B------:R-:W-:-:S05]  /*16b0*/  IMAD.WIDE R36, R0, 0x4, R30 ;  /* 0x0000000400247825 */ /* 0x000fca00078e021e */
[----:B------:R-:W5:Y:S01]  /*16c0*/  LDG.E R22, desc[UR8][R36.64] ;  /* 0x0000000824167981 */ /* 0x000f62000c1e1900 */
[----:B------:R-:W-:-:S05]  /*16d0*/  IMAD.WIDE R34, R0, 0x4, R36 ;  /* 0x0000000400227825 */ /* 0x000fca00078e0224 */
[----:B------:R1:W5:Y:S01]  /*16e0*/  LDG.E R20, desc[UR8][R34.64] ;  /* 0x0000000822147981 */ /* 0x000362000c1e1900 */
[----:B------:R-:W-:-:S05]  /*16f0*/  IMAD.WIDE R32, R0, 0x4, R34 ;  /* 0x0000000400207825 */ /* 0x000fca00078e0222 */
[----:B------:R4:W5:Y:S01]  /*1700*/  LDG.E R8, desc[UR8][R32.64] ;  /* 0x0000000820087981 */ /* 0x000962000c1e1900 */
[----:B0-----:R-:W-:-:S04]  /*1710*/  IMAD.WIDE R6, R0, 0x4, R32 ;  /* 0x0000000400067825 */ /* 0x001fc800078e0220 */
[C---:B-1----:R-:W-:Y:S02]  /*1720*/  IMAD.WIDE R14, R0.reuse, 0x4, R6 ;  /* 0x00000004000e7825 */ /* 0x042fe400078e0206 */
[----:B------:R-:W5:Y:S02]  /*1730*/  LDG.E R6, desc[UR8][R6.64] ;  /* 0x0000000806067981 */ /* 0x000f64000c1e1900 */
[C---:B------:R-:W-:Y:S02]  /*1740*/  IMAD.WIDE R18, R0.reuse, 0x4, R14 ;  /* 0x0000000400127825 */ /* 0x040fe400078e020e */
[----:B------:R-:W5:Y:S02]  /*1750*/  LDG.E R29, desc[UR8][R14.64] ;  /* 0x000000080e1d7981 */ /* 0x000f64000c1e1900 */
[----:B------:R-:W-:-:S04]  /*1760*/  IMAD.WIDE R30, R0, 0x4, R18 ;  /* 0x00000004001e7825 */ /* 0x000fc800078e0212 */
[----:B------:R-:W-:-:S05]  /*1770*/  IMAD.WIDE R34, R0, 0x4, R30 ;  /* 0x0000000400227825 */ /* 0x000fca00078e021e */
[----:B------:R-:W5:Y:S01]  /*1780*/  LDG.E R32, desc[UR8][R34.64] ;  /* 0x0000000822207981 */ /* 0x000f62000c1e1900 */
[----:B--2---:R-:W-:-:S03]  /*1790*/  FADD R28, R28, R9 ;  /* 0x000000091c1c7221 */ /* 0x004fc60000000000 */
[----:B------:R-:W2:Y:S01]  /*17a0*/  LDG.E R9, desc[UR8][R18.64] ;  /* 0x0000000812097981 */ /* 0x000ea2000c1e1900 */
[----:B---3--:R-:W-:-:S03]  /*17b0*/  FADD R5, R28, R5 ;  /* 0x000000051c057221 */ /* 0x008fc60000000000 */
[----:B------:R-:W3:Y:S01]  /*17c0*/  LDG.E R28, desc[UR8][R30.64] ;  /* 0x000000081e1c7981 */ /* 0x000ee2000c1e1900 */
[----:B----4-:R-:W-:Y:S01]  /*17d0*/  FADD R33, R5, R4 ;  /* 0x0000000405217221 */ /* 0x010fe20000000000 */
[----:B------:R-:W-:-:S06]  /*17e0*/  IMAD.WIDE R4, R0, 0x4, R34 ;  /* 0x0000000400047825 */ /* 0x000fcc00078e0222 */
[----:B------:R-:W4:Y:S01]  /*17f0*/  LDG.E R4, desc[UR8][R4.64] ;  /* 0x0000000804047981 */ /* 0x000f22000c1e1900 */
[----:B-----5:R-:W-:-:S04]  /*1800*/  FADD R2, R33, R2 ;  /* 0x0000000221027221 */ /* 0x020fc80000000000 */
[----:B------:R-:W-:-:S04]  /*1810*/  FADD R2, R2, R27 ;  /* 0x0000001b02027221 */ /* 0x000fc80000000000 */
[----:B------:R-:W-:-:S04]  /*1820*/  FADD R2, R2, R25 ;  /* 0x0000001902027221 */ /* 0x000fc80000000000 */
[----:B------:R-:W-:-:S04]  /*1830*/  FADD R23, R2, R23 ;  /* 0x0000001702177221 */ /* 0x000fc80000000000 */
[----:B------:R-:W-:-:S04]  /*1840*/  FADD R23, R23, R22 ;  /* 0x0000001617177221 */ /* 0x000fc80000000000 */
[----:B------:R-:W-:-:S04]  /*1850*/  FADD R23, R23, R20 ;  /* 0x0000001417177221 */ /* 0x000fc80000000000 */
[----:B------:R-:W-:Y:S01]  /*1860*/  FADD R23, R23, R8 ;  /* 0x0000000817177221 */ /* 0x000fe20000000000 */
[----:B------:R-:W-:-:S03]  /*1870*/  UIADD3 UR7, UPT, UPT, UR7, 0x10, URZ ;  /* 0x0000001007077890 */ /* 0x000fc6000fffe0ff */
[----:B------:R-:W-:-:S04]  /*1880*/  FADD R6, R23, R6 ;  /* 0x0000000617067221 */ /* 0x000fc80000000000 */
[----:B------:R-:W-:Y:S01]  /*1890*/  FADD R6, R6, R29 ;  /* 0x0000001d06067221 */ /* 0x000fe20000000000 */
[----:B------:R-:W-:Y:S01]  /*18a0*/  UISETP.NE.AND UP0, UPT, UR7, URZ, UPT ;  /* 0x000000ff0700728c */ /* 0x000fe2000bf05270 */
[----:B------:R-:W-:Y:S02]  /*18b0*/  LEA R3, R0, R3, 0x4 ;  /* 0x0000000300037211 */ /* 0x000fe400078e20ff */
[----:B--2---:R-:W-:-:S04]  /*18c0*/  FADD R9, R6, R9 ;  /* 0x0000000906097221 */ /* 0x004fc80000000000 */
[----:B---3--:R-:W-:-:S04]  /*18d0*/  FADD R9, R9, R28 ;  /* 0x0000001c09097221 */ /* 0x008fc80000000000 */
[----:B------:R-:W-:-:S04]  /*18e0*/  FADD R9, R9, R32 ;  /* 0x0000002009097221 */ /* 0x000fc80000000000 */
[----:B----4-:R-:W-:Y:S01]  /*18f0*/  FADD R9, R9, R4 ;  /* 0x0000000409097221 */ /* 0x010fe20000000000 */
[----:B------:R-:W-:Y:S06]  /*1900*/  BRA.U UP0, `(.L_x_17) ;  /* 0xfffffffd00307547 */ /* 0x000fec000b83ffff */
.L_x_16:
[----:B------:R-:W-:-:S09]  /*1910*/  UISETP.NE.AND UP0, UPT, UR6, URZ, UPT ;  /* 0x000000ff0600728c */ /* 0x000fd2000bf05270 */
[----:B------:R-:W-:Y:S05]  /*1920*/  BRA.U !UP0, `(.L_x_18) ;  /* 0x0000000108f87547 */ /* 0x000fea000b800000 */
[----:B------:R-:W-:Y:S02]  /*1930*/  UISETP.GE.U32.AND UP0, UPT, UR6, 0x8, UPT ;  /* 0x000000080600788c */ /* 0x000fe4000bf06070 */
[----:B------:R-:W-:-:S04]  /*1940*/  ULOP3.LUT UR7, UR5, 0x7, URZ, 0xc0, !UPT ;  /* 0x0000000705077892 */ /* 0x000fc8000f8ec0ff */
[----:B------:R-:W-:-:S03]  /*1950*/  UISETP.NE.AND UP1, UPT, UR7, URZ, UPT ;  /* 0x000000ff0700728c */ /* 0x000fc6000bf25270 */
[----:B------:R-:W-:Y:S08]  /*1960*/  BRA.U !UP0, `(.L_x_19) ;  /* 0x00000001086c7547 */ /* 0x000ff0000b800000 */
[----:B------:R-:W-:-:S05]  /*1970*/  IADD3 R2, PT, PT, R16, UR4, RZ ;  /* 0x0000000410027c10 */ /* 0x000fca000fffe0ff */
[----:B------:R-:W-:-:S04]  /*1980*/  IMAD R29, R2, R0, R21 ;  /* 0x00000000021d7224 */ /* 0x000fc800078e0215 */
[----:B------:R-:W-:-:S05]  /*1990*/  IMAD.WIDE R28, R29, 0x4, R12 ;  /* 0x000000041d1c7825 */ /* 0x000fca00078e020c */
[----:B------:R-:W2:Y:S01]  /*19a0*/  LDG.E R8, desc[UR8][R28.64] ;  /* 0x000000081c087981 */ /* 0x000ea2000c1e1900 */
[----:B------:R-:W-:-:S05]  /*19b0*/  IMAD.WIDE R30, R0, 0x4, R28 ;  /* 0x00000004001e7825 */ /* 0x000fca00078e021c */
[----:B------:R-:W3:Y:S01]  /*19c0*/  LDG.E R20, desc[UR8][R30.64] ;  /* 0x000000081e147981 */ /* 0x000ee2000c1e1900 */
[----:B-1----:R-:W-:-:S04]  /*19d0*/  IMAD.WIDE R22, R0, 0x4, R30 ;  /* 0x0000000400167825 */ /* 0x002fc800078e021e */
[C---:B------:R-:W-:Y:S02]  /*19e0*/  IMAD.WIDE R2, R0.reuse, 0x4, R22 ;  /* 0x0000000400027825 */ /* 0x040fe400078e0216 */
[----:B------:R-:W4:Y:S02]  /*19f0*/  LDG.E R22, desc[UR8][R22.64] ;  /* 0x0000000816167981 */ /* 0x000f24000c1e1900 */
[C---:B------:R-:W-:Y:S02]  /*1a00*/  IMAD.WIDE R4, R0.reuse, 0x4, R2 ;  /* 0x0000000400047825 */ /* 0x040fe400078e0202 */
[----:B------:R-:W5:Y:S02]  /*1a10*/  LDG.E R2, desc[UR8][R2.64] ;  /* 0x0000000802027981 */ /* 0x000f64000c1e1900 */
[C---:B------:R-:W-:Y:S02]  /*1a20*/  IMAD.WIDE R6, R0.reuse, 0x4, R4 ;  /* 0x0000000400067825 */ /* 0x040fe400078e0204 */
[----:B------:R-:W5:Y:S02]  /*1a30*/  LDG.E R4, desc[UR8][R4.64] ;  /* 0x0000000804047981 */ /* 0x000f64000c1e1900 */
[----:B------:R-:W-:-:S02]  /*1a40*/  IMAD.WIDE R14, R0, 0x4, R6 ;  /* 0x00000004000e7825 */ /* 0x000fc400078e0206 */
[----:B------:R-:W5:Y:S02]  /*1a50*/  LDG.E R6, desc[UR8][R6.64] ;  /* 0x0000000806067981 */ /* 0x000f64000c1e1900 */
[----:B------:R-:W-:Y:S02]  /*1a60*/  IMAD.WIDE R18, R0, 0x4, R14 ;  /* 0x0000000400127825 */ /* 0x000fe400078e020e */
[----:B------:R-:W5:Y:S04]  /*1a70*/  LDG.E R14, desc[UR8][R14.64] ;  /* 0x000000080e0e7981 */ /* 0x000f68000c1e1900 */
[----:B------:R-:W5:Y:S01]  /*1a80*/  LDG.E R18, desc[UR8][R18.64] ;  /* 0x0000000812127981 */ /* 0x000f62000c1e1900 */
[----:B------:R-:W-:Y:S01]  /*1a90*/  UIADD3 UR4, UPT, UPT, UR4, 0x8, URZ ;  /* 0x0000000804047890 */ /* 0x000fe2000fffe0ff */
[----:B--2---:R-:W-:-:S04]  /*1aa0*/  FADD R9, R9, R8 ;  /* 0x0000000809097221 */ /* 0x004fc80000000000 */
[----:B---3--:R-:W-:-:S04]  /*1ab0*/  FADD R9, R9, R20 ;  /* 0x0000001409097221 */ /* 0x008fc80000000000 */
[----:B----4-:R-:W-:-:S04]  /*1ac0*/  FADD R9, R9, R22 ;  /* 0x0000001609097221 */ /* 0x010fc80000000000 */
[----:B-----5:R-:W-:-:S04]  /*1ad0*/  FADD R9, R9, R2 ;  /* 0x0000000209097221 */ /* 0x020fc80000000000 */
[----:B------:R-:W-:-:S04]  /*1ae0*/  FADD R9, R9, R4 ;  /* 0x0000000409097221 */ /* 0x000fc80000000000 */
[----:B------:R-:W-:-:S04]  /*1af0*/  FADD R9, R9, R6 ;  /* 0x0000000609097221 */ /* 0x000fc80000000000 */
[----:B------:R-:W-:-:S04]  /*1b00*/  FADD R9, R9, R14 ;  /* 0x0000000e09097221 */ /* 0x000fc80000000000 */
[----:B------:R-:W-:-:S07]  /*1b10*/  FADD R9, R9, R18 ;  /* 0x0000001209097221 */ /* 0x000fce0000000000 */
.L_x_19:
[----:B------:R-:W-:Y:S05]  /*1b20*/  BRA.U !UP1, `(.L_x_18) ;  /* 0x0000000109787547 */ /* 0x000fea000b800000 */
[----:B------:R-:W-:Y:S02]  /*1b30*/  UISETP.GE.U32.AND UP0, UPT, UR7, 0x4, UPT ;  /* 0x000000040700788c */ /* 0x000fe4000bf06070 */
[----:B------:R-:W-:-:S04]  /*1b40*/  ULOP3.LUT UR5, UR5, 0x3, URZ, 0xc0, !UPT ;  /* 0x0000000305057892 */ /* 0x000fc8000f8ec0ff */
[----:B------:R-:W-:-:S03]  /*1b50*/  UISETP.NE.AND UP1, UPT, UR5, URZ, UPT ;  /* 0x000000ff0500728c */ /* 0x000fc6000bf25270 */
[----:B------:R-:W-:Y:S08]  /*1b60*/  BRA.U !UP0, `(.L_x_20) ;  /* 0x00000001083c7547 */ /* 0x000ff0000b800000 */
[----:B------:R-:W-:-:S05]  /*1b70*/  IADD3 R2, PT, PT, R16, UR4, RZ ;  /* 0x0000000410027c10 */ /* 0x000fca000fffe0ff */
[----:B------:R-:W-:-:S04]  /*1b80*/  IMAD R3, R2, R0, R21 ;  /* 0x0000000002037224 */ /* 0x000fc800078e0215 */
[----:B------:R-:W-:-:S04]  /*1b90*/  IMAD.WIDE R2, R3, 0x4, R12 ;  /* 0x0000000403027825 */ /* 0x000fc800078e020c */
[C---:B------:R-:W-:Y:S02]  /*1ba0*/  IMAD.WIDE R4, R0.reuse, 0x4, R2 ;  /* 0x0000000400047825 */ /* 0x040fe400078e0202 */
[----:B------:R-:W2:Y:S02]  /*1bb0*/  LDG.E R2, desc[UR8][R2.64] ;  /* 0x0000000802027981 */ /* 0x000ea4000c1e1900 */
[C---:B------:R-:W-:Y:S02]  /*1bc0*/  IMAD.WIDE R6, R0.reuse, 0x4, R4 ;  /* 0x0000000400067825 */ /* 0x040fe400078e0204 */
[----:B------:R-:W3:Y:S02]  /*1bd0*/  LDG.E R4, desc[UR8][R4.64] ;  /* 0x0000000804047981 */ /* 0x000ee4000c1e1900 */
[----:B-1----:R-:W-:Y:S02]  /*1be0*/  IMAD.WIDE R14, R0, 0x4, R6 ;  /* 0x00000004000e7825 */ /* 0x002fe400078e0206 */
[----:B------:R-:W4:Y:S04]  /*1bf0*/  LDG.E R6, desc[UR8][R6.64] ;  /* 0x0000000806067981 */ /* 0x000f28000c1e1900 */
[----:B------:R-:W5:Y:S01]  /*1c00*/  LDG.E R14, desc[UR8][R14.64] ;  /* 0x000000080e0e7981 */ /* 0x000f62000c1e1900 */
[----:B------:R-:W-:Y:S01]  /*1c10*/  UIADD3 UR4, UPT, UPT, UR4, 0x4, URZ ;  /* 0x0000000404047890 */ /* 0x000fe2000fffe0ff */
[----:B--2---:R-:W-:-:S04]  /*1c20*/  FADD R9, R9, R2 ;  /* 0x0000000209097221 */ /* 0x004fc80000000000 */
[----:B---3--:R-:W-:-:S04]  /*1c30*/  FADD R9, R9, R4 ;  /* 0x0000000409097221 */ /* 0x008fc80000000000 */
[----:B----4-:R-:W-:-:S04]  /*1c40*/  FADD R9, R9, R6 ;  /* 0x0000000609097221 */ /* 0x010fc80000000000 */
[----:B-----5:R-:W-:-:S07]  /*1c50*/  FADD R9, R9, R14 ;  /* 0x0000000e09097221 */ /* 0x020fce0000000000 */
.L_x_20:
[----:B------:R-:W-:Y:S05]  /*1c60*/  BRA.U !UP1, `(.L_x_18) ;  /* 0x0000000109287547 */ /* 0x000fea000b800000 */
[----:B------:R-:W-:Y:S01]  /*1c70*/  IADD3 R2, PT, PT, R16, UR4, RZ ;  /* 0x0000000410027c10 */ /* 0x000fe2000fffe0ff */
[----:B------:R-:W-:-:S04]  /*1c80*/  UIADD3 UR5, UPT, UPT, -UR5, URZ, URZ ;  /* 0x000000ff05057290 */ /* 0x000fc8000fffe1ff */
[----:B------:R-:W-:-:S08]  /*1c90*/  IMAD R5, R2, R0, R21 ;  /* 0x0000000002057224 */ /* 0x000fd000078e0215 */
.L_x_21:
[----:B------:R-:W-:-:S06]  /*1ca0*/  IMAD.WIDE R2, R5, 0x4, R12 ;  /* 0x0000000405027825 */ /* 0x000fcc00078e020c */
[----:B------:R-:W2:Y:S01]  /*1cb0*/  LDG.E R2, desc[UR8][R2.64] ;  /* 0x0000000802027981 */ /* 0x000ea2000c1e1900 */
[----:B------:R-:W-:Y:S01]  /*1cc0*/  UIADD3 UR5, UPT, UPT, UR5, 0x1, URZ ;  /* 0x0000000105057890 */ /* 0x000fe2000fffe0ff */
[----:B------:R-:W-:-:S03]  /*1cd0*/  IADD3 R5, PT, PT, R5, R0, RZ ;  /* 0x0000000005057210 */ /* 0x000fc60007ffe0ff */
[----:B------:R-:W-:Y:S01]  /*1ce0*/  UISETP.NE.AND UP0, UPT, UR5, URZ, UPT ;  /* 0x000000ff0500728c */ /* 0x000fe2000bf05270 */
[----:B--2---:R-:W-:-:S08]  /*1cf0*/  FADD R9, R2, R9 ;  /* 0x0000000902097221 */ /* 0x004fd00000000000 */
[----:B------:R-:W-:Y:S05]  /*1d00*/  BRA.U UP0, `(.L_x_21) ;  /* 0xfffffffd00e47547 */ /* 0x000fea000b83ffff */
.L_x_18:
[----:B------:R-:W-:-:S04]  /*1d10*/  IADD3 R0, PT, PT, R26, 0x1800000, RZ ;  /* 0x018000001a007810 */ /* 0x000fc80007ffe0ff */
[----:B------:R-:W-:-:S04]  /*1d20*/  LOP3.LUT R0, R0, 0x7f800000, RZ, 0xc0, !PT ;  /* 0x7f80000000007812 */ /* 0x000fc800078ec0ff */
[----:B------:R-:W-:-:S13]  /*1d30*/  ISETP.GT.U32.AND P0, PT, R0, 0x1ffffff, PT ;  /* 0x01ffffff0000780c */ /* 0x000fda0003f04070 */
[----:B------:R-:W-:Y:S05]  /*1d40*/  @P0 BRA `(.L_x_22) ;  /* 0x0000000000140947 */ /* 0x000fea0003800000 */
[----:B------:R-:W-:Y:S02]  /*1d50*/  MOV R0, R26 ;  /* 0x0000001a00007202 */ /* 0x000fe40000000f00 */
[----:B------:R-:W-:-:S07]  /*1d60*/  MOV R2, 0x1d80 ;  /* 0x00001d8000027802 */ /* 0x000fce0000000f00 */
[----:B-1----:R-:W-:Y:S05]  /*1d70*/  CALL.REL.NOINC `($__internal_0_$__cuda_sm20_rcp_rn_f32_slowpath) ;  /* 0x00000010003c7944 */ /* 0x002fea0003c00000 */
[----:B------:R-:W-:Y:S01]  /*1d80*/  MOV R22, R4 ;  /* 0x0000000400167202 */ /* 0x000fe20000000f00 */
[----:B------:R-:W-:Y:S06]  /*1d90*/  BRA `(.L_x_23) ;  /* 0x0000000000107947 */ /* 0x000fec0003800000 */
.L_x_22:
[----:B------:R-:W0:Y:S02]  /*1da0*/  MUFU.RCP R3, R26 ;  /* 0x0000001a00037308 */ /* 0x000e240000001000 */
[----:B0-----:R-:W-:-:S04]  /*1db0*/  FFMA R0, R26, R3, -1 ;  /* 0xbf8000001a007423 */ /* 0x001fc80000000003 */
[----:B------:R-:W-:-:S04]  /*1dc0*/  FADD.FTZ R0, -R0, -RZ ;  /* 0x800000ff00007221 */ /* 0x000fc80000010100 */
[----:B------:R-:W-:-:S07]  /*1dd0*/  FFMA R22, R3, R0, R3 ;  /* 0x0000000003167223 */ /* 0x000fce0000000003 */
.L_x_23:
[----:B------:R-:W0:Y:S01]  /*1de0*/  LDCU UR4, c[0x0][0x394] ;  /* 0x00007280ff0477ac */ /* 0x000e220008000800 */
[----:B------:R-:W-:Y:S01]  /*1df0*/  BSSY.RECONVERGENT B2, `(.L_x_24) ;  /* 0x000003e000027945 */ /* 0x000fe20003800200 */
[----:B------:R-:W-:Y:S01]  /*1e00*/  HFMA2 R8, -RZ, RZ, 0, 0 ;  /* 0x00000000ff087431 */ /* 0x000fe200000001ff */
[----:B------:R-:W2:Y:S01]  /*1e10*/  LDCU UR5, c[0x0][0x390] ;  /* 0x00007200ff0577ac */ /* 0x000ea20008000800 */
[----:B0-----:R-:W-:-:S04]  /*1e20*/  IADD3 R0, PT, PT, -R24, UR4, RZ ;  /* 0x0000000418007c10 */ /* 0x001fc8000fffe1ff */
[----:B------:R-:W-:-:S13]  /*1e30*/  LOP3.LUT P0, R0, R0, 0x3, RZ, 0xc0, !PT ;  /* 0x0000000300007812 */ /* 0x000fda000780c0ff */
[----:B--2---:R-:W-:Y:S05]  /*1e40*/  @!P0 BRA `(.L_x_25) ;  /* 0x0000000000e08947 */ /* 0x004fea0003800000 */
[----:B------:R-:W0:Y:S01]  /*1e50*/  LDCU UR4, c[0x0][0x390] ;  /* 0x00007200ff0477ac */ /* 0x000e220008000800 */
[----:B-1----:R-:W-:Y:S02]  /*1e60*/  IADD3 R14, PT, PT, -R0, RZ, RZ ;  /* 0x000000ff000e7210 */ /* 0x002fe40007ffe1ff */
[----:B------:R-:W-:Y:S01]  /*1e70*/  MOV R8, RZ ;  /* 0x000000ff00087202 */ /* 0x000fe20000000f00 */
[----:B0-----:R-:W-:-:S07]  /*1e80*/  IMAD R15, R24, UR4, R21 ;  /* 0x00000004180f7c24 */ /* 0x001fce000f8e0215 */
.L_x_33:
[----:B------:R-:W-:-:S05]  /*1e90*/  IMAD.WIDE R2, R15, 0x4, R12 ;  /* 0x000000040f027825 */ /* 0x000fca00078e020c */
[----:B------:R-:W2:Y:S01]  /*1ea0*/  LDG.E R7, desc[UR8][R2.64] ;  /* 0x0000000802077981 */ /* 0x000ea2000c1e1900 */
[----:B------:R-:W-:Y:S01]  /*1eb0*/  BSSY.RECONVERGENT B3, `(.L_x_26) ;  /* 0x0000025000037945 */ /* 0x000fe20003800200 */
[----:B------:R-:W-:Y:S01]  /*1ec0*/  MOV R19, RZ ;  /* 0x000000ff00137202 */ /* 0x000fe20000000f00 */
[----:B--2---:R-:W-:-:S04]  /*1ed0*/  FFMA R5, R26, R7, -R9 ;  /* 0x000000071a057223 */ /* 0x004fc80000000809 */
[----:B------:R-:W-:-:S04]  /*1ee0*/  FMUL R18, R5, R22 ;  /* 0x0000001605127220 */ /* 0x000fc80000400000 */
[----:B------:R-:W-:-:S04]  /*1ef0*/  FMUL R5, R18, 0.039999999105930328369 ;  /* 0x3d23d70a12057820 */ /* 0x000fc80000400000 */
[----:B------:R-:W-:-:S04]  /*1f00*/  FMUL R5, R18, R5 ;  /* 0x0000000512057220 */ /* 0x000fc80000400000 */
[----:B------:R-:W-:-:S05]  /*1f10*/  FFMA R8, R8, 0.95999997854232788086, R5 ;  /* 0x3f75c28f08087823 */ /* 0x000fca0000000005 */
[----:B------:R-:W-:-:S13]  /*1f20*/  FSETP.GT.AND P0, PT, R8, RZ, PT ;  /* 0x000000ff0800720b */ /* 0x000fda0003f04000 */
[----:B------:R-:W-:Y:S05]  /*1f30*/  @!P0 BRA `(.L_x_27) ;  /* 0x0000000000708947 */ /* 0x000fea0003800000 */
[----:B------:R-:W-:Y:S01]  /*1f40*/  IADD3 R0, PT, PT, R8, -0xd000000, RZ ;  /* 0xf300000008007810 */ /* 0x000fe20007ffe0ff */
[----:B------:R0:W1:Y:S01]  /*1f50*/  MUFU.RSQ R3, R8 ;  /* 0x0000000800037308 */ /* 0x0000620000001400 */
[----:B------:R-:W-:Y:S02]  /*1f60*/  BSSY.RECONVERGENT B0, `(.L_x_28) ;  /* 0x000000a000007945 */ /* 0x000fe40003800200 */
[----:B------:R-:W-:-:S13]  /*1f70*/  ISETP.GT.U32.AND P0, PT, R0, 0x727fffff, PT ;  /* 0x727fffff0000780c */ /* 0x000fda0003f04070 */
[----:B0-----:R-:W-:Y:S05]  /*1f80*/  @!P0 BRA `(.L_x_29) ;  /* 0x00000000000c8947 */ /* 0x001fea0003800000 */
[----:B------:R-:W-:-:S07]  /*1f90*/  MOV R0, 0x1fb0 ;  /* 0x00001fb000007802 */ /* 0x000fce0000000f00 */
[----:B-1----:R-:W-:Y:S05]  /*1fa0*/  CALL.REL.NOINC `($__internal_1_$__cuda_sm20_sqrt_rn_f32_slowpath) ;  /* 0x0000001000807944 */ /* 0x002fea0003c00000 */
[----:B------:R-:W-:Y:S05]  /*1fb0*/  BRA `(.L_x_30) ;  /* 0x0000000000107947 */ /* 0x000fea0003800000 */
.L_x_29:
[----:B-1----:R-:W-:Y:S01]  /*1fc0*/  FMUL.FTZ R5, R8, R3 ;  /* 0x0000000308057220 */ /* 0x002fe20000410000 */
[----:B------:R-:W-:-:S03]  /*1fd0*/  FMUL.FTZ R2, R3, 0.5 ;  /* 0x3f00000003027820 */ /* 0x000fc60000410000 */
[----:B------:R-:W-:-:S04]  /*1fe0*/  FFMA R0, -R5, R5, R8 ;  /* 0x0000000505007223 */ /* 0x000fc80000000108 */
[----:B------:R-:W-:-:S07]  /*1ff0*/  FFMA R5, R0, R2, R5 ;  /* 0x0000000200057223 */ /* 0x000fce0000000005 */
.L_x_30:
[----:B------:R-:W-:Y:S05]  /*2000*/  BSYNC.RECONVERGENT B0 ;  /* 0x0000000000007941 */ /* 0x000fea0003800200 */
.L_x_28:
[----:B------:R-:W0:Y:S01]  /*2010*/  MUFU.RCP R0, R5 ;  /* 0x0000000500007308 */ /* 0x000e220000001000 */
[----:B------:R-:W-:Y:S07]  /*2020*/  BSSY.RECONVERGENT B4, `(.L_x_31) ;  /* 0x000000c000047945 */ /* 0x000fee0003800200 */
[----:B------:R-:W1:Y:S01]  /*2030*/  FCHK P0, R18, R5 ;  /* 0x0000000512007302 */ /* 0x000e620000000000 */
[----:B0-----:R-:W-:-:S04]  /*2040*/  FFMA R3, R0, -R5, 1 ;  /* 0x3f80000000037423 */ /* 0x001fc80000000805 */
[----:B------:R-:W-:-:S04]  /*2050*/  FFMA R3, R0, R3, R0 ;  /* 0x0000000300037223 */ /* 0x000fc80000000000 */
[----:B------:R-:W-:-:S04]  /*2060*/  FFMA R0, R18, R3, RZ ;  /* 0x0000000312007223 */ /* 0x000fc800000000ff */
[----:B------:R-:W-:-:S04]  /*2070*/  FFMA R2, R0, -R5, R18 ;  /* 0x8000000500027223 */ /* 0x000fc80000000012 */
[----:B------:R-:W-:Y:S01]  /*2080*/  FFMA R0, R3, R2, R0 ;  /* 0x0000000203007223 */ /* 0x000fe20000000000 */
[----:B-1----:R-:W-:Y:S06]  /*2090*/  @!P0 BRA `(.L_x_32) ;  /* 0x0000000000108947 */ /* 0x002fec0003800000 */
[----:B------:R-:W-:Y:S02]  /*20a0*/  MOV R3, R18 ;  /* 0x0000001200037202 */ /* 0x000fe40000000f00 */
[----:B------:R-:W-:Y:S02]  /*20b0*/  MOV R0, R5 ;  /* 0x0000000500007202 */ /* 0x000fe40000000f00 */
[----:B------:R-:W-:-:S07]  /*20c0*/  MOV R28, 0x20e0 ;  /* 0x000020e0001c7802 */ /* 0x000fce0000000f00 */
[----:B------:R-:W-:Y:S05]  /*20d0*/  CALL.REL.NOINC `($__internal_2_$__cuda_sm3x_div_rn_noftz_f32_slowpath) ;  /* 0x00000010008c7944 */ /* 0x000fea0003c00000 */
.L_x_32:
[----:B------:R-:W-:Y:S05]  /*20e0*/  BSYNC.RECONVERGENT B4 ;  /* 0x0000000000047941 */ /* 0x000fea0003800200 */
.L_x_31:
[----:B------:R-:W-:-:S07]  /*20f0*/  MOV R19, R0 ;  /* 0x0000000000137202 */ /* 0x000fce0000000f00 */
.L_x_27:
[----:B------:R-:W-:Y:S05]  /*2100*/  BSYNC.RECONVERGENT B3 ;  /* 0x0000000000037941 */ /* 0x000fea0003800200 */
.L_x_26:
[----:B------:R-:W-:-:S04]  /*2110*/  IMAD.WIDE R4, R15, 0x4, R10 ;  /* 0x000000040f047825 */ /* 0x000fc800078e020a */
[----:B------:R-:W-:Y:S01]  /*2120*/  IMAD.WIDE R2, R17, 0x4, R12 ;  /* 0x0000000411027825 */ /* 0x000fe200078e020c */
[----:B------:R0:W-:Y:S05]  /*2130*/  STG.E desc[UR8][R4.64], R19 ;  /* 0x0000001304007986 */ /* 0x0001ea000c101908 */
[----:B------:R-:W2:Y:S01]  /*2140*/  LDG.E R2, desc[UR8][R2.64] ;  /* 0x0000000802027981 */ /* 0x000ea2000c1e1900 */
[----:B------:R-:W-:Y:S02]  /*2150*/  IADD3 R14, PT, PT, R14, 0x1, RZ ;  /* 0x000000010e0e7810 */ /* 0x000fe40007ffe0ff */
[----:B------:R-:W-:Y:S02]  /*2160*/  IADD3 R24, PT, PT, R24, 0x1, RZ ;  /* 0x0000000118187810 */ /* 0x000fe40007ffe0ff */
[----:B------:R-:W-:-:S02]  /*2170*/  ISETP.NE.AND P0, PT, R14, RZ, PT ;  /* 0x000000ff0e00720c */ /* 0x000fc40003f05270 */
[----:B------:R-:W-:Y:S02]  /*2180*/  IADD3 R17, PT, PT, R17, UR5, RZ ;  /* 0x0000000511117c10 */ /* 0x000fe4000fffe0ff */
[----:B------:R-:W-:Y:S01]  /*2190*/  IADD3 R15, PT, PT, R15, UR5, RZ ;  /* 0x000000050f0f7c10 */ /* 0x000fe2000fffe0ff */
[----:B--2---:R-:W-:-:S04]  /*21a0*/  FADD R0, R7, -R2 ;  /* 0x8000000207007221 */ /* 0x004fc80000000000 */
[----:B------:R-:W-:-:S04]  /*21b0*/  FADD R9, R0, R9 ;  /* 0x0000000900097221 */ /* 0x000fc80000000000 */
[----:B0-----:R-:W-:Y:S05]  /*21c0*/  @P0 BRA `(.L_x_33) ;  /* 0xfffffffc00300947 */ /* 0x001fea000383ffff */
.L_x_25:
[----:B------:R-:W-:Y:S05]  /*21d0*/  BSYNC.RECONVERGENT B2 ;  /* 0x0000000000027941 */ /* 0x000fea0003800200 */
.L_x_24:
[----:B------:R-:W0:Y:S01]  /*21e0*/  LDC R3, c[0x0][0x398] ;  /* 0x0000e600ff037b82 */ /* 0x000e220000000800 */
[----:B------:R-:W0:Y:S02]  /*21f0*/  LDCU UR4, c[0x0][0x394] ;  /* 0x00007280ff0477ac */ /* 0x000e240008000800 */
[----:B0-----:R-:W-:-:S04]  /*2200*/  IADD3 R16, PT, PT, R3, -UR4, R16 ;  /* 0x8000000403107c10 */ /* 0x001fc8000fffe010 */
[----:B------:R-:W-:-:S13]  /*2210*/  ISETP.GT.U32.AND P0, PT, R16, -0x4, PT ;  /* 0xfffffffc1000780c */ /* 0x000fda0003f04070 */
[----:B------:R-:W-:Y:S05]  /*2220*/  @P0 EXIT ;  /* 0x000000000000094d */ /* 0x000fea0003800000 */
[----:B------:R-:W0:Y:S01]  /*2230*/  LDC R25, c[0x0][0x390] ;  /* 0x0000e400ff197b82 */ /* 0x000e220000000800 */
[----:B------:R-:W1:Y:S01]  /*2240*/  LDCU UR4, c[0x0][0x390] ;  /* 0x00007200ff0477ac */ /* 0x000e620008000800 */
[----:B------:R-:W-:-:S05]  /*2250*/  IADD3 R0, PT, PT, R24, -R3, RZ ;  /* 0x8000000318007210 */ /* 0x000fca0007ffe0ff */
[--C-:B-1----:R-:W-:Y:S02]  /*2260*/  IMAD R23, R0, UR4, R21.reuse ;  /* 0x0000000400177c24 */ /* 0x102fe4000f8e0215 */
[----:B------:R-:W-:-:S07]  /*2270*/  IMAD R21, R24, UR4, R21 ;  /* 0x0000000418157c24 */ /* 0x000fce000f8e0215 */
.L_x_60:
[----:B------:R-:W-:-:S05]  /*2280*/  IMAD.WIDE R18, R21, 0x4, R12 ;  /* 0x0000000415127825 */ /* 0x000fca00078e020c */
[----:B------:R-:W2:Y:S01]  /*2290*/  LDG.E R7, desc[UR8][R18.64] ;  /* 0x0000000812077981 */ /* 0x000ea2000c1e1900 */
[----:B------:R-:W-:Y:S01]  /*22a0*/  BSSY.RECONVERGENT B2, `(.L_x_34) ;  /* 0x0000025000027945 */ /* 0x000fe20003800200 */
[----:B--2---:R-:W-:-:S04]  /*22b0*/  FFMA R3, R26, R7, -R9 ;  /* 0x000000071a037223 */ /* 0x004fc80000000809 */
[----:B------:R-:W-:-:S04]  /*22c0*/  FMUL R14, R3, R22 ;  /* 0x00000016030e7220 */ /* 0x000fc80000400000 */
[----:B------:R-:W-:-:S04]  /*22d0*/  FMUL R3, R14, 0.039999999105930328369 ;  /* 0x3d23d70a0e037820 */ /* 0x000fc80000400000 */
[----:B------:R-:W-:-:S04]  /*22e0*/  FMUL R3, R14, R3 ;  /* 0x000000030e037220 */ /* 0x000fc80000400000 */
[----:B------:R-:W-:Y:S01]  /*22f0*/  FFMA R8, R8, 0.95999997854232788086, R3 ;  /* 0x3f75c28f08087823 */ /* 0x000fe20000000003 */
[----:B------:R-:W-:-:S04]  /*2300*/  HFMA2 R3, -RZ, RZ, 0, 0 ;  /* 0x00000000ff037431 */ /* 0x000fc800000001ff */
[----:B------:R-:W-:-:S13]  /*2310*/  FSETP.GT.AND P0, PT, R8, RZ, PT ;  /* 0x000000ff0800720b */ /* 0x000fda0003f04000 */
[----:B------:R-:W-:Y:S05]  /*2320*/  @!P0 BRA `(.L_x_35) ;  /* 0x0000000000708947 */ /* 0x000fea0003800000 */
[----:B------:R-:W-:Y:S01]  /*2330*/  IADD3 R0, PT, PT, R8, -0xd000000, RZ ;  /* 0xf300000008007810 */ /* 0x000fe20007ffe0ff */
[----:B------:R1:W2:Y:S01]  /*2340*/  MUFU.RSQ R3, R8 ;  /* 0x0000000800037308 */ /* 0x0002a20000001400 */
[----:B------:R-:W-:Y:S02]  /*2350*/  BSSY.RECONVERGENT B0, `(.L_x_36) ;  /* 0x000000a000007945 */ /* 0x000fe40003800200 */
[----:B------:R-:W-:-:S13]  /*2360*/  ISETP.GT.U32.AND P0, PT, R0, 0x727fffff, PT ;  /* 0x727fffff0000780c */ /* 0x000fda0003f04070 */
[----:B-1----:R-:W-:Y:S05]  /*2370*/  @!P0 BRA `(.L_x_37) ;  /* 0x00000000000c8947 */ /* 0x002fea0003800000 */
[----:B------:R-:W-:-:S07]  /*2380*/  MOV R0, 0x23a0 ;  /* 0x000023a000007802 */ /* 0x000fce0000000f00 */
[----:B0-2---:R-:W-:Y:S05]  /*2390*/  CALL.REL.NOINC `($__internal_1_$__cuda_sm20_sqrt_rn_f32_slowpath) ;  /* 0x0000000c00847944 */ /* 0x005fea0003c00000 */
[----:B------:R-:W-:Y:S05]  /*23a0*/  BRA `(.L_x_38) ;  /* 0x0000000000107947 */ /* 0x000fea0003800000 */
.L_x_37:
[----:B--2---:R-:W-:Y:S01]  /*23b0*/  FMUL.FTZ R5, R8, R3 ;  /* 0x0000000308057220 */ /* 0x004fe20000410000 */
[----:B------:R-:W-:-:S03]  /*23c0*/  FMUL.FTZ R2, R3, 0.5 ;  /* 0x3f00000003027820 */ /* 0x000fc60000410000 */
[----:B------:R-:W-:-:S04]  /*23d0*/  FFMA R0, -R5, R5, R8 ;  /* 0x0000000505007223 */ /* 0x000fc80000000108 */
[----:B------:R-:W-:-:S07]  /*23e0*/  FFMA R5, R0, R2, R5 ;  /* 0x0000000200057223 */ /* 0x000fce0000000005 */
.L_x_38:
[----:B------:R-:W-:Y:S05]  /*23f0*/  BSYNC.RECONVERGENT B0 ;  /* 0x0000000000007941 */ /* 0x000fea0003800200 */
.L_x_36:
[----:B------:R-:W1:Y:S01]  /*2400*/  MUFU.RCP R0, R5 ;  /* 0x0000000500007308 */ /* 0x000e620000001000 */
[----:B------:R-:W-:Y:S07]  /*2410*/  BSSY.RECONVERGENT B3, `(.L_x_39) ;  /* 0x000000c000037945 */ /* 0x000fee0003800200 */
[----:B------:R-:W2:Y:S01]  /*2420*/  FCHK P0, R14, R5 ;  /* 0x000000050e007302 */ /* 0x000ea20000000000 */
[----:B-1----:R-:W-:-:S04]  /*2430*/  FFMA R3, R0, -R5, 1 ;  /* 0x3f80000000037423 */ /* 0x002fc80000000805 */
[----:B------:R-:W-:-:S04]  /*2440*/  FFMA R3, R0, R3, R0 ;  /* 0x0000000300037223 */ /* 0x000fc80000000000 */
[----:B------:R-:W-:-:S04]  /*2450*/  FFMA R0, R14, R3, RZ ;  /* 0x000000030e007223 */ /* 0x000fc800000000ff */
[----:B------:R-:W-:-:S04]  /*2460*/  FFMA R2, R0, -R5, R14 ;  /* 0x8000000500027223 */ /* 0x000fc8000000000e */
[----:B------:R-:W-:Y:S01]  /*2470*/  FFMA R0, R3, R2, R0 ;  /* 0x0000000203007223 */ /* 0x000fe20000000000 */
[----:B--2---:R-:W-:Y:S06]  /*2480*/  @!P0 BRA `(.L_x_40) ;  /* 0x0000000000108947 */ /* 0x004fec0003800000 */
[----:B------:R-:W-:Y:S02]  /*2490*/  MOV R3, R14 ;  /* 0x0000000e00037202 */ /* 0x000fe40000000f00 */
[----:B------:R-:W-:Y:S02]  /*24a0*/  MOV R0, R5 ;  /* 0x0000000500007202 */ /* 0x000fe40000000f00 */
[----:B------:R-:W-:-:S07]  /*24b0*/  MOV R28, 0x24d0 ;  /* 0x000024d0001c7802 */ /* 0x000fce0000000f00 */
[----:B0-----:R-:W-:Y:S05]  /*24c0*/  CALL.REL.NOINC `($__internal_2_$__cuda_sm3x_div_rn_noftz_f32_slowpath) ;  /* 0x0000000c00907944 */ /* 0x001fea0003c00000 */
.L_x_40:
[----:B------:R-:W-:Y:S05]  /*24d0*/  BSYNC.RECONVERGENT B3 ;  /* 0x0000000000037941 */ /* 0x000fea0003800200 */
.L_x_39:
[----:B------:R-:W-:-:S07]  /*24e0*/  MOV R3, R0 ;  /* 0x0000000000037202 */ /* 0x000fce0000000f00 */
.L_x_35:
[----:B------:R-:W-:Y:S05]  /*24f0*/  BSYNC.RECONVERGENT B2 ;  /* 0x0000000000027941 */ /* 0x000fea0003800200 */
.L_x_34:
[----:B------:R-:W-:-:S04]  /*2500*/  IMAD.WIDE R14, R21, 0x4, R10 ;  /* 0x00000004150e7825 */ /* 0x000fc800078e020a */
[----:B------:R-:W-:Y:S01]  /*2510*/  IMAD.WIDE R16, R23, 0x4, R12 ;  /* 0x0000000417107825 */ /* 0x000fe200078e020c */
[----:B------:R1:W-:Y:S04]  /*2520*/  STG.E desc[UR8][R14.64], R3 ;  /* 0x000000030e007986 */ /* 0x0003e8000c101908 */
[----:B------:R-:W2:Y:S01]  /*2530*/  LDG.E R0, desc[UR8][R16.64] ;  /* 0x0000000810007981 */ /* 0x000ea2000c1e1900 */
[----:B0-----:R-:W-:-:S05]  /*2540*/  IMAD.WIDE R18, R25, 0x4, R18 ;  /* 0x0000000419127825 */ /* 0x001fca00078e0212 */
[----:B------:R-:W3:Y:S01]  /*2550*/  LDG.E R20, desc[UR8][R18.64] ;  /* 0x0000000812147981 */ /* 0x000ee2000c1e1900 */
[----:B------:R-:W-:Y:S01]  /*2560*/  BSSY.RECONVERGENT B2, `(.L_x_41) ;  /* 0x0000027000027945 */ /* 0x000fe20003800200 */
[----:B-1----:R-:W-:Y:S02]  /*2570*/  HFMA2 R3, -RZ, RZ, 0, 0 ;  /* 0x00000000ff037431 */ /* 0x002fe400000001ff */
[----:B--2---:R-:W-:-:S04]  /*2580*/  FADD R0, R7, -R0 ;  /* 0x8000000007007221 */ /* 0x004fc80000000000 */
[----:B------:R-:W-:-:S04]  /*2590*/  FADD R9, R0, R9 ;  /* 0x0000000900097221 */ /* 0x000fc80000000000 */
[----:B---3--:R-:W-:-:S04]  /*25a0*/  FFMA R7, R26, R20, -R9 ;  /* 0x000000141a077223 */ /* 0x008fc80000000809 */
        /* <DEDUP_REMOVED lines=13> */
[----:B------:R-:W-:Y:S01]  /*2680*/  MOV R0, R5 ;  /* 0x0000000500007202 */ /* 0x000fe20000000f00 */
[----:B------:R-:W-:Y:S06]  /*2690*/  BRA `(.L_x_45) ;  /* 0x0000000000107947 */ /* 0x000fec0003800000 */
.L_x_44:
[----:B-1----:R-:W-:Y:S01]  /*26a0*/  FMUL.FTZ R3, R8, R5 ;  /* 0x0000000508037220 */ /* 0x002fe20000410000 */
[----:B------:R-:W-:-:S03]  /*26b0*/  FMUL.FTZ R2, R5, 0.5 ;  /* 0x3f00000005027820 */ /* 0x000fc60000410000 */
[----:B------:R-:W-:-:S04]  /*26c0*/  FFMA R0, -R3, R3, R8 ;  /* 0x0000000303007223 */ /* 0x000fc80000000108 */
[----:B------:R-:W-:-:S07]  /*26d0*/  FFMA R0, R0, R2, R3 ;  /* 0x0000000200007223 */ /* 0x000fce0000000003 */
.L_x_45:
[----:B------:R-:W-:Y:S05]  /*26e0*/  BSYNC.RECONVERGENT B0 ;  /* 0x0000000000007941 */ /* 0x000fea0003800200 */
.L_x_43:
        /* <DEDUP_REMOVED lines=10> */
[----:B------:R-:W-:-:S07]  /*2790*/  MOV R28, 0x27b0 ;  /* 0x000027b0001c7802 */ /* 0x000fce0000000f00 */
[----:B------:R-:W-:Y:S05]  /*27a0*/  CALL.REL.NOINC `($__internal_2_$__cuda_sm3x_div_rn_noftz_f32_slowpath) ;  /* 0x0000000800d87944 */ /* 0x000fea0003c00000 */
[----:B------:R-:W-:-:S07]  /*27b0*/  MOV R3, R0 ;  /* 0x0000000000037202 */ /* 0x000fce0000000f00 */
.L_x_46:
[----:B------:R-:W-:Y:S05]  /*27c0*/  BSYNC.RECONVERGENT B3 ;  /* 0x0000000000037941 */ /* 0x000fea0003800200 */
.L_x_42:
[----:B------:R-:W-:Y:S05]  /*27d0*/  BSYNC.RECONVERGENT B2 ;  /* 0x0000000000027941 */ /* 0x000fea0003800200 */
.L_x_41:
[----:B------:R-:W-:-:S04]  /*27e0*/  IMAD.WIDE R14, R25, 0x4, R14 ;  /* 0x00000004190e7825 */ /* 0x000fc800078e020e */
[C---:B------:R-:W-:Y:S01]  /*27f0*/  IMAD.WIDE R16, R25.reuse, 0x4, R16 ;  /* 0x0000000419107825 */ /* 0x040fe200078e0210 */
[----:B------:R0:W-:Y:S04]  /*2800*/  STG.E desc[UR8][R14.64], R3 ;  /* 0x000000030e007986 */ /* 0x0001e8000c101908 */
[----:B------:R-:W2:Y:S01]  /*2810*/  LDG.E R5, desc[UR8][R16.64] ;  /* 0x0000000810057981 */ /* 0x000ea2000c1e1900 */
[----:B------:R-:W-:-:S05]  /*2820*/  IMAD.WIDE R18, R25, 0x4, R18 ;  /* 0x0000000419127825 */ /* 0x000fca00078e0212 */
[----:B------:R-:W3:Y:S01]  /*2830*/  LDG.E R7, desc[UR8][R18.64] ;  /* 0x0000000812077981 */ /* 0x000ee2000c1e1900 */
[----:B------:R-:W-:Y:S01]  /*2840*/  BSSY.RECONVERGENT B2, `(.L_x_47) ;  /* 0x0000027000027945 */ /* 0x000fe20003800200 */
[----:B0-----:R-:W-:Y:S02]  /*2850*/  HFMA2 R3, -RZ, RZ, 0, 0 ;  /* 0x00000000ff037431 */ /* 0x001fe400000001ff */
        /* <DEDUP_REMOVED lines=17> */
.L_x_50:
[----:B-1----:R-:W-:Y:S01]  /*2970*/  FMUL.FTZ R5, R8, R3 ;  /* 0x0000000308057220 */ /* 0x002fe20000410000 */
[----:B------:R-:W-:-:S03]  /*2980*/  FMUL.FTZ R2, R3, 0.5 ;  /* 0x3f00000003027820 */ /* 0x000fc60000410000 */
[----:B------:R-:W-:-:S04]  /*2990*/  FFMA R0, -R5, R5, R8 ;  /* 0x0000000505007223 */ /* 0x000fc80000000108 */
[----:B------:R-:W-:-:S07]  /*29a0*/  FFMA R5, R0, R2, R5 ;  /* 0x0000000200057223 */ /* 0x000fce0000000005 */
.L_x_51:
[----:B------:R-:W-:Y:S05]  /*29b0*/  BSYNC.RECONVERGENT B0 ;  /* 0x0000000000007941 */ /* 0x000fea0003800200 */
.L_x_49:
        /* <DEDUP_REMOVED lines=13> */
.L_x_53:
[----:B------:R-:W-:Y:S05]  /*2a90*/  BSYNC.RECONVERGENT B3 ;  /* 0x0000000000037941 */ /* 0x000fea0003800200 */
.L_x_52:
[----:B------:R-:W-:-:S07]  /*2aa0*/  MOV R3, R0 ;  /* 0x0000000000037202 */ /* 0x000fce0000000f00 */
.L_x_48:
[----:B------:R-:W-:Y:S05]  /*2ab0*/  BSYNC.RECONVERGENT B2 ;  /* 0x0000000000027941 */ /* 0x000fea0003800200 */
.L_x_47:
[----:B------:R-:W-:-:S04]  /*2ac0*/  IMAD.WIDE R30, R25, 0x4, R14 ;  /* 0x00000004191e7825 */ /* 0x000fc800078e020e */
[C---:B------:R-:W-:Y:S01]  /*2ad0*/  IMAD.WIDE R16, R25.reuse, 0x4, R16 ;  /* 0x0000000419107825 */ /* 0x040fe200078e0210 */
[----:B------:R0:W-:Y:S04]  /*2ae0*/  STG.E desc[UR8][R30.64], R3 ;  /* 0x000000031e007986 */ /* 0x0001e8000c101908 */
[----:B------:R-:W2:Y:S01]  /*2af0*/  LDG.E R0, desc[UR8][R16.64] ;  /* 0x0000000810007981 */ /* 0x000ea2000c1e1900 */
[----:B------:R-:W-:-:S05]  /*2b00*/  IMAD.WIDE R18, R25, 0x4, R18 ;  /* 0x0000000419127825 */ /* 0x000fca00078e0212 */
[----:B------:R-:W3:Y:S01]  /*2b10*/  LDG.E R15, desc[UR8][R18.64] ;  /* 0x00000008120f7981 */ /* 0x000ee2000c1e1900 */
[----:B------:R-:W-:Y:S01]  /*2b20*/  BSSY.RECONVERGENT B2, `(.L_x_54) ;  /* 0x0000027000027945 */ /* 0x000fe20003800200 */
[----:B--2---:R-:W-:-:S04]  /*2b30*/  FADD R0, R7, -R0 ;  /* 0x8000000007007221 */ /* 0x004fc80000000000 */
[----:B------:R-:W-:-:S04]  /*2b40*/  FADD R9, R9, R0 ;  /* 0x0000000009097221 */ /* 0x000fc80000000000 */
[----:B---3--:R-:W-:-:S04]  /*2b50*/  FFMA R7, R26, R15, -R9 ;  /* 0x0000000f1a077223 */ /* 0x008fc80000000809 */
[----:B------:R-:W-:-:S04]  /*2b60*/  FMUL R7, R7, R22 ;  /* 0x0000001607077220 */ /* 0x000fc80000400000 */
[----:B------:R-:W-:-:S04]  /*2b70*/  FMUL R0, R7, 0.039999999105930328369 ;  /* 0x3d23d70a07007820 */ /* 0x000fc80000400000 */
[----:B------:R-:W-:-:S04]  /*2b80*/  FMUL R5, R7, R0 ;  /* 0x0000000007057220 */ /* 0x000fc80000400000 */
[----:B------:R-:W-:Y:S01]  /*2b90*/  FFMA R8, R8, 0.95999997854232788086, R5 ;  /* 0x3f75c28f08087823 */ /* 0x000fe20000000005 */
[----:B------:R-:W-:-:S04]  /*2ba0*/  HFMA2 R5, -RZ, RZ, 0, 0 ;  /* 0x00000000ff057431 */ /* 0x000fc800000001ff */
[----:B------:R-:W-:-:S13]  /*2bb0*/  FSETP.GT.AND P0, PT, R8, RZ, PT ;  /* 0x000000ff0800720b */ /* 0x000fda0003f04000 */
[----:B0-----:R-:W-:Y:S05]  /*2bc0*/  @!P0 BRA `(.L_x_55) ;  /* 0x0000000000708947 */ /* 0x001fea0003800000 */
        /* <DEDUP_REMOVED lines=9> */
.L_x_57:
[----:B-1----:R-:W-:Y:S01]  /*2c60*/  FMUL.FTZ R3, R8, R5 ;  /* 0x0000000508037220 */ /* 0x002fe20000410000 */
[----:B------:R-:W-:-:S03]  /*2c70*/  FMUL.FTZ R2, R5, 0.5 ;  /* 0x3f00000005027820 */ /* 0x000fc60000410000 */
[----:B------:R-:W-:-:S04]  /*2c80*/  FFMA R0, -R3, R3, R8 ;  /* 0x0000000303007223 */ /* 0x000fc80000000108 */
[----:B------:R-:W-:-:S07]  /*2c90*/  FFMA R0, R0, R2, R3 ;  /* 0x0000000200007223 */ /* 0x000fce0000000003 */
.L_x_58:
[----:B------:R-:W-:Y:S05]  /*2ca0*/  BSYNC.RECONVERGENT B0 ;  /* 0x0000000000007941 */ /* 0x000fea0003800200 */
.L_x_56:
        /* <DEDUP_REMOVED lines=13> */
.L_x_59:
[----:B------:R-:W-:Y:S05]  /*2d80*/  BSYNC.RECONVERGENT B3 ;  /* 0x0000000000037941 */ /* 0x000fea0003800200 */
.L_x_55:
[----:B------:R-:W-:Y:S05]  /*2d90*/  BSYNC.RECONVERGENT B2 ;  /* 0x0000000000027941 */ /* 0x000fea0003800200 */
.L_x_54:
[----:B------:R-:W0:Y:S02]  /*2da0*/  LDC.64 R2, c[0x0][0x390] ;  /* 0x0000e400ff027b82 */ /* 0x000e240000000a00 */
[----:B0-----:R-:W-:-:S04]  /*2db0*/  IMAD.WIDE R30, R2, 0x4, R30 ;  /* 0x00000004021e7825 */ /* 0x001fc800078e021e */
[----:B------:R-:W-:Y:S01]  /*2dc0*/  IMAD.WIDE R16, R2, 0x4, R16 ;  /* 0x0000000402107825 */ /* 0x000fe200078e0210 */
[----:B------:R1:W-:Y:S05]  /*2dd0*/  STG.E desc[UR8][R30.64], R5 ;  /* 0x000000051e007986 */ /* 0x0003ea000c101908 */
[----:B------:R-:W2:Y:S01]  /*2de0*/  LDG.E R16, desc[UR8][R16.64] ;  /* 0x0000000810107981 */ /* 0x000ea2000c1e1900 */
[----:B------:R-:W-:Y:S02]  /*2df0*/  IADD3 R24, PT, PT, R24, 0x4, RZ ;  /* 0x0000000418187810 */ /* 0x000fe40007ffe0ff */
[----:B------:R-:W-:Y:S02]  /*2e00*/  LEA R23, R2, R23, 0x2 ;  /* 0x0000001702177211 */ /* 0x000fe400078e10ff */
[----:B------:R-:W-:-:S02]  /*2e10*/  ISETP.GE.AND P0, PT, R24, R3, PT ;  /* 0x000000031800720c */ /* 0x000fc40003f06270 */
[----:B------:R-:W-:Y:S01]  /*2e20*/  LEA R21, R2, R21, 0x2 ;  /* 0x0000001502157211 */ /* 0x000fe200078e10ff */
[----:B--2---:R-:W-:-:S04]  /*2e30*/  FADD R0, R15, -R16 ;  /* 0x800000100f007221 */ /* 0x004fc80000000000 */
[----:B------:R-:W-:-:S06]  /*2e40*/  FADD R9, R9, R0 ;  /* 0x0000000009097221 */ /* 0x000fcc0000000000 */
[----:B-1----:R-:W-:Y:S05]  /*2e50*/  @!P0 BRA `(.L_x_60) ;  /* 0xfffffff400088947 */ /* 0x002fea000383ffff */
[----:B------:R-:W-:Y:S05]  /*2e60*/  EXIT ;  /* 0x000000000000794d */ /* 0x000fea0003800000 */
        .weak           $__internal_0_$__cuda_sm20_rcp_rn_f32_slowpath
        .type           $__internal_0_$__cuda_sm20_rcp_rn_f32_slowpath,@function
        .size           $__internal_0_$__cuda_sm20_rcp_rn_f32_slowpath,($__internal_1_$__cuda_sm20_sqrt_rn_f32_slowpath - $__internal_0_$__cuda_sm20_rcp_rn_f32_slowpath)
$__internal_0_$__cuda_sm20_rcp_rn_f32_slowpath:
[----:B------:R-:W-:-:S04]  /*2e70*/  SHF.L.U32 R3, R0, 0x1, RZ ;  /* 0x0000000100037819 */ /* 0x000fc800000006ff */
[----:B------:R-:W-:-:S04]  /*2e80*/  SHF.R.U32.HI R3, RZ, 0x18, R3 ;  /* 0x00000018ff037819 */ /* 0x000fc80000011603 */
[----:B------:R-:W-:-:S13]  /*2e90*/  ISETP.NE.U32.AND P0, PT, R3, RZ, PT ;  /* 0x000000ff0300720c */ /* 0x000fda0003f05070 */
[----:B------:R-:W-:Y:S05]  /*2ea0*/  @P0 BRA `(.L_x_61) ;  /* 0x00000000002c0947 */ /* 0x000fea0003800000 */
[----:B------:R-:W-:-:S04]  /*2eb0*/  SHF.L.U32 R3, R0, 0x1, RZ ;  /* 0x0000000100037819 */ /* 0x000fc800000006ff */
[----:B------:R-:W-:-:S13]  /*2ec0*/  ISETP.NE.AND P0, PT, R3, RZ, PT ;  /* 0x000000ff0300720c */ /* 0x000fda0003f05270 */
[----:B------:R2:W3:Y:S01]  /*2ed0*/  @!P0 MUFU.RCP R3, R0 ;  /* 0x0000000000038308 */ /* 0x0004e20000001000 */
[----:B------:R-:W-:Y:S05]  /*2ee0*/  @!P0 BRA `(.L_x_62) ;  /* 0x0000000000a48947 */ /* 0x000fea0003800000 */
[----:B------:R-:W-:-:S04]  /*2ef0*/  FFMA R4, R0, 1.84467440737095516160e+19, RZ ;  /* 0x5f80000000047823 */ /* 0x000fc800000000ff */
[----:B---3--:R-:W2:Y:S02]  /*2f00*/  MUFU.RCP R3, R4 ;  /* 0x0000000400037308 */ /* 0x008ea40000001000 */
[----:B--2---:R-:W-:-:S04]  /*2f10*/  FFMA R0, R4, R3, -1 ;  /* 0xbf80000004007423 */ /* 0x004fc80000000003 */
[----:B------:R-:W-:-:S04]  /*2f20*/  FADD.FTZ R0, -R0, -RZ ;  /* 0x800000ff00007221 */ /* 0x000fc80000010100 */
[----:B------:R-:W-:-:S04]  /*2f30*/  FFMA R0, R3, R0, R3 ;  /* 0x0000000003007223 */ /* 0x000fc80000000003 */
[----:B------:R-:W-:Y:S01]  /*2f40*/  FFMA R3, R0, 1.84467440737095516160e+19, RZ ;  /* 0x5f80000000037823 */ /* 0x000fe200000000ff */
[----:B------:R-:W-:Y:S06]  /*2f50*/  BRA `(.L_x_62) ;  /* 0x0000000000887947 */ /* 0x000fec0003800000 */
.L_x_61:
[----:B------:R-:W-:-:S04]  /*2f60*/  IADD3 R4, PT, PT, R3, -0xfd, RZ ;  /* 0xffffff0303047810 */ /* 0x000fc80007ffe0ff */
[----:B------:R-:W-:-:S13]  /*2f70*/  ISETP.GT.U32.AND P0, PT, R4, 0x1, PT ;  /* 0x000000010400780c */ /* 0x000fda0003f04070 */
[----:B------:R-:W-:Y:S05]  /*2f80*/  @P0 BRA `(.L_x_63) ;  /* 0x0000000000780947 */ /* 0x000fea0003800000 */
[----:B------:R-:W-:Y:S01]  /*2f90*/  LOP3.LUT R5, R0, 0x7fffff, RZ, 0xc0, !PT ;  /* 0x007fffff00057812 */ /* 0x000fe200078ec0ff */
[----:B------:R-:W-:-:S03]  /*2fa0*/  HFMA2 R15, -RZ, RZ, 0, 1.78813934326171875e-07 ;  /* 0x00000003ff0f7431 */ /* 0x000fc600000001ff */
[----:B------:R-:W-:-:S04]  /*2fb0*/  LOP3.LUT R5, R5, 0x3f800000, RZ, 0xfc, !PT ;  /* 0x3f80000005057812 */ /* 0x000fc800078efcff */
[----:B------:R-:W0:Y:S01]  /*2fc0*/  MUFU.RCP R6, R5 ;  /* 0x0000000500067308 */ /* 0x000e220000001000 */
[----:B------:R-:W-:Y:S01]  /*2fd0*/  SHF.L.U32 R18, R15, R4, RZ ;  /* 0x000000040f127219 */ /* 0x000fe200000006ff */
[----:B0-----:R-:W-:-:S04]  /*2fe0*/  FFMA R7, R5, R6, -1 ;  /* 0xbf80000005077423 */ /* 0x001fc80000000006 */
[----:B------:R-:W-:-:S04]  /*2ff0*/  FADD.FTZ R7, -R7, -RZ ;  /* 0x800000ff07077221 */ /* 0x000fc80000010100 */
[CCC-:B------:R-:W-:Y:S01]  /*3000*/  FFMA.RM R8, R6.reuse, R7.reuse, R6.reuse ;  /* 0x0000000706087223 */ /* 0x1c0fe20000004006 */
[----:B------:R-:W-:-:S04]  /*3010*/  FFMA.RP R7, R6, R7, R6 ;  /* 0x0000000706077223 */ /* 0x000fc80000008006 */
[C---:B------:R-:W-:Y:S02]  /*3020*/  LOP3.LUT R6, R8.reuse, 0x7fffff, RZ, 0xc0, !PT ;  /* 0x007fffff08067812 */ /* 0x040fe400078ec0ff */
[----:B------:R-:W-:Y:S02]  /*3030*/  FSETP.NEU.FTZ.AND P0, PT, R8, R7, PT ;  /* 0x000000070800720b */ /* 0x000fe40003f1d000 */
[----:B------:R-:W-:Y:S02]  /*3040*/  LOP3.LUT R7, R6, 0x800000, RZ, 0xfc, !PT ;  /* 0x0080000006077812 */ /* 0x000fe400078efcff */
[----:B------:R-:W-:Y:S02]  /*3050*/  SEL R6, RZ, 0xffffffff, !P0 ;  /* 0xffffffffff067807 */ /* 0x000fe40004000000 */
[----:B------:R-:W-:Y:S02]  /*3060*/  LOP3.LUT R5, R18, R7, RZ, 0xc0, !PT ;  /* 0x0000000712057212 */ /* 0x000fe400078ec0ff */
[----:B------:R-:W-:-:S02]  /*3070*/  IADD3 R6, PT, PT, -R6, RZ, RZ ;  /* 0x000000ff06067210 */ /* 0x000fc40007ffe1ff */
[-C--:B------:R-:W-:Y:S02]  /*3080*/  SHF.R.U32.HI R5, RZ, R4.reuse, R5 ;  /* 0x00000004ff057219 */ /* 0x080fe40000011605 */
[----:B------:R-:W-:Y:S02]  /*3090*/  LOP3.LUT P1, RZ, R6, R4, R7, 0xf8, !PT ;  /* 0x0000000406ff7212 */ /* 0x000fe4000782f807 */
[C---:B------:R-:W-:Y:S02]  /*30a0*/  LOP3.LUT P0, RZ, R5.reuse, 0x1, RZ, 0xc0, !PT ;  /* 0x0000000105ff7812 */ /* 0x040fe4000780c0ff */
[----:B------:R-:W-:-:S04]  /*30b0*/  LOP3.LUT P2, RZ, R5, 0x2, RZ, 0xc0, !PT ;  /* 0x0000000205ff7812 */ /* 0x000fc8000784c0ff */
[----:B------:R-:W-:Y:S02]  /*30c0*/  PLOP3.LUT P0, PT, P0, P1, P2, 0xe0, 0x0 ;  /* 0x000000000000781c */ /* 0x000fe40000703c20 */
[----:B------:R-:W-:Y:S02]  /*30d0*/  LOP3.LUT P1, RZ, R0, 0x7fffff, RZ, 0xc0, !PT ;  /* 0x007fffff00ff7812 */ /* 0x000fe4000782c0ff */
[----:B------:R-:W-:-:S04]  /*30e0*/  SEL R4, RZ, 0x1, !P0 ;  /* 0x00000001ff047807 */ /* 0x000fc80004000000 */
[----:B------:R-:W-:-:S04]  /*30f0*/  IADD3 R4, PT, PT, -R4, RZ, RZ ;  /* 0x000000ff04047210 */ /* 0x000fc80007ffe1ff */
[----:B------:R-:W-:Y:S02]  /*3100*/  ISETP.GE.AND P0, PT, R4, RZ, PT ;  /* 0x000000ff0400720c */ /* 0x000fe40003f06270 */
[----:B------:R-:W-:-:S04]  /*3110*/  IADD3 R4, PT, PT, R3, -0xfc, RZ ;  /* 0xffffff0403047810 */ /* 0x000fc80007ffe0ff */
[----:B------:R-:W-:-:S07]  /*3120*/  SHF.R.U32.HI R3, RZ, R4, R7 ;  /* 0x00000004ff037219 */ /* 0x000fce0000011607 */
[----:B------:R-:W-:-:S04]  /*3130*/  @!P0 IADD3 R3, PT, PT, R3, 0x1, RZ ;  /* 0x0000000103038810 */ /* 0x000fc80007ffe0ff */
[----:B------:R-:W-:-:S04]  /*3140*/  @!P1 SHF.L.U32 R3, R3, 0x1, RZ ;  /* 0x0000000103039819 */ /* 0x000fc800000006ff */
[----:B------:R-:W-:Y:S01]  /*3150*/  LOP3.LUT R3, R3, 0x80000000, R0, 0xf8, !PT ;  /* 0x8000000003037812 */ /* 0x000fe200078ef800 */
[----:B------:R-:W-:Y:S06]  /*3160*/  BRA `(.L_x_62) ;  /* 0x0000000000047947 */ /* 0x000fec0003800000 */
.L_x_63:
[----:B------:R0:W1:Y:S02]  /*3170*/  MUFU.RCP R3, R0 ;  /* 0x0000000000037308 */ /* 0x0000640000001000 */
.L_x_62:
[----:B-1-3--:R-:W-:Y:S02]  /*3180*/  MOV R4, R3 ;  /* 0x0000000300047202 */ /* 0x00afe40000000f00 */
[----:B------:R-:W-:-:S04]  /*3190*/  MOV R3, 0x0 ;  /* 0x0000000000037802 */ /* 0x000fc80000000f00 */
[----:B0-2---:R-:W-:Y:S05]  /*31a0*/  RET.REL.NODEC R2 `(trendflex_many_series_one_param_f32) ;  /* 0xffffffcc02947950 */ /* 0x005fea0003c3ffff */
        .weak           $__internal_1_$__cuda_sm20_sqrt_rn_f32_slowpath
        .type           $__internal_1_$__cuda_sm20_sqrt_rn_f32_slowpath,@function
        .size           $__internal_1_$__cuda_sm20_sqrt_rn_f32_slowpath,($__internal_2_$__cuda_sm3x_div_rn_noftz_f32_slowpath - $__internal_1_$__cuda_sm20_sqrt_rn_f32_slowpath)
$__internal_1_$__cuda_sm20_sqrt_rn_f32_slowpath:
[----:B------:R-:W-:-:S13]  /*31b0*/  LOP3.LUT P0, RZ, R8, 0x7fffffff, RZ, 0xc0, !PT ;  /* 0x7fffffff08ff7812 */ /* 0x000fda000780c0ff */
[----:B------:R-:W-:Y:S01]  /*31c0*/  @!P0 MOV R5, R8 ;  /* 0x0000000800058202 */ /* 0x000fe20000000f00 */
[----:B------:R-:W-:Y:S06]  /*31d0*/  @!P0 BRA `(.L_x_64) ;  /* 0x0000000000408947 */ /* 0x000fec0003800000 */
[----:B------:R-:W-:-:S13]  /*31e0*/  FSETP.GEU.FTZ.AND P0, PT, R8, RZ, PT ;  /* 0x000000ff0800720b */ /* 0x000fda0003f1e000 */
[----:B------:R-:W-:Y:S01]  /*31f0*/  @!P0 MOV R5, 0x7fffffff ;  /* 0x7fffffff00058802 */ /* 0x000fe20000000f00 */
[----:B------:R-:W-:Y:S06]  /*3200*/  @!P0 BRA `(.L_x_64) ;  /* 0x0000000000348947 */ /* 0x000fec0003800000 */
[----:B------:R-:W-:-:S13]  /*3210*/  FSETP.GTU.FTZ.AND P0, PT, |R8|, +INF , PT ;  /* 0x7f8000000800780b */ /* 0x000fda0003f1c200 */
[----:B------:R-:W-:Y:S01]  /*3220*/  @P0 FADD.FTZ R5, R8, 1 ;  /* 0x3f80000008050421 */ /* 0x000fe20000010000 */
[----:B------:R-:W-:Y:S06]  /*3230*/  @P0 BRA `(.L_x_64) ;  /* 0x0000000000280947 */ /* 0x000fec0003800000 */
[----:B------:R-:W-:-:S13]  /*3240*/  FSETP.NEU.FTZ.AND P0, PT, |R8|, +INF , PT ;  /* 0x7f8000000800780b */ /* 0x000fda0003f1d200 */
[----:B------:R-:W-:Y:S01]  /*3250*/  @P0 FFMA R6, R8, 1.84467440737095516160e+19, RZ ;  /* 0x5f80000008060823 */ /* 0x000fe200000000ff */
[----:B------:R-:W-:-:S03]  /*3260*/  @!P0 MOV R5, R8 ;  /* 0x0000000800058202 */ /* 0x000fc60000000f00 */
[----:B------:R-:W0:Y:S02]  /*3270*/  @P0 MUFU.RSQ R4, R6 ;  /* 0x0000000600040308 */ /* 0x000e240000001400 */
[----:B0-----:R-:W-:Y:S01]  /*3280*/  @P0 FMUL.FTZ R3, R6, R4 ;  /* 0x0000000406030220 */ /* 0x001fe20000410000 */
[----:B------:R-:W-:-:S03]  /*3290*/  @P0 FMUL.FTZ R4, R4, 0.5 ;  /* 0x3f00000004040820 */ /* 0x000fc60000410000 */
[----:B------:R-:W-:-:S04]  /*32a0*/  @P0 FADD.FTZ R2, -R3, -RZ ;  /* 0x800000ff03020221 */ /* 0x000fc80000010100 */
[----:B------:R-:W-:-:S04]  /*32b0*/  @P0 FFMA R2, R3, R2, R6 ;  /* 0x0000000203020223 */ /* 0x000fc80000000006 */
[----:B------:R-:W-:-:S04]  /*32c0*/  @P0 FFMA R2, R2, R4, R3 ;  /* 0x0000000402020223 */ /* 0x000fc80000000003 */
[----:B------:R-:W-:-:S07]  /*32d0*/  @P0 FMUL.FTZ R5, R2, 2.3283064365386962891e-10 ;  /* 0x2f80000002050820 */ /* 0x000fce0000410000 */
.L_x_64:
[----:B------:R-:W-:Y:S01]  /*32e0*/  HFMA2 R3, -RZ, RZ, 0, 0 ;  /* 0x00000000ff037431 */ /* 0x000fe200000001ff */
[----:B------:R-:W-:-:S04]  /*32f0*/  MOV R2, R0 ;  /* 0x0000000000027202 */ /* 0x000fc80000000f00 */
[----:B------:R-:W-:Y:S05]  /*3300*/  RET.REL.NODEC R2 `(trendflex_many_series_one_param_f32) ;  /* 0xffffffcc023c7950 */ /* 0x000fea0003c3ffff */
        .weak           $__internal_2_$__cuda_sm3x_div_rn_noftz_f32_slowpath
        .type           $__internal_2_$__cuda_sm3x_div_rn_noftz_f32_slowpath,@function
        .size           $__internal_2_$__cuda_sm3x_div_rn_noftz_f32_slowpath,(.L_x_163 - $__internal_2_$__cuda_sm3x_div_rn_noftz_f32_slowpath)
$__internal_2_$__cuda_sm3x_div_rn_noftz_f32_slowpath:
[----:B------:R-:W-:Y:S01]  /*3310*/  SHF.R.U32.HI R6, RZ, 0x17, R0 ;  /* 0x00000017ff067819 */ /* 0x000fe20000011600 */
[----:B------:R-:W-:Y:S01]  /*3320*/  BSSY.RECONVERGENT B0, `(.L_x_65) ;  /* 0x0000063000007945 */ /* 0x000fe20003800200 */
[----:B------:R-:W-:Y:S02]  /*3330*/  SHF.R.U32.HI R4, RZ, 0x17, R3 ;  /* 0x00000017ff047819 */ /* 0x000fe40000011603 */
[----:B------:R-:W-:Y:S02]  /*3340*/  LOP3.LUT R6, R6, 0xff, RZ, 0xc0, !PT ;  /* 0x000000ff06067812 */ /* 0x000fe400078ec0ff */
[----:B------:R-:W-:Y:S02]  /*3350*/  LOP3.LUT R4, R4, 0xff, RZ, 0xc0, !PT ;  /* 0x000000ff04047812 */ /* 0x000fe400078ec0ff */
[----:B------:R-:W-:Y:S02]  /*3360*/  IADD3 R5, PT, PT, R6, -0x1, RZ ;  /* 0xffffffff06057810 */ /* 0x000fe40007ffe0ff */
[----:B------:R-:W-:-:S02]  /*3370*/  IADD3 R2, PT, PT, R4, -0x1, RZ ;  /* 0xffffffff04027810 */ /* 0x000fc40007ffe0ff */
[----:B------:R-:W-:-:S04]  /*3380*/  ISETP.GT.U32.AND P0, PT, R5, 0xfd, PT ;  /* 0x000000fd0500780c */ /* 0x000fc80003f04070 */
[----:B------:R-:W-:-:S13]  /*3390*/  ISETP.GT.U32.OR P0, PT, R2, 0xfd, P0 ;  /* 0x000000fd0200780c */ /* 0x000fda0000704470 */
[----:B------:R-:W-:Y:S01]  /*33a0*/  @!P0 MOV R27, RZ ;  /* 0x000000ff001b8202 */ /* 0x000fe20000000f00 */
[----:B------:R-:W-:Y:S06]  /*33b0*/  @!P0 BRA `(.L_x_66) ;  /* 0x00000000005c8947 */ /* 0x000fec0003800000 */
[----:B------:R-:W-:Y:S02]  /*33c0*/  FSETP.GTU.FTZ.AND P0, PT, |R3|, +INF , PT ;  /* 0x7f8000000300780b */ /* 0x000fe40003f1c200 */
[----:B------:R-:W-:-:S04]  /*33d0*/  FSETP.GTU.FTZ.AND P1, PT, |R0|, +INF , PT ;  /* 0x7f8000000000780b */ /* 0x000fc80003f3c200 */
[----:B------:R-:W-:-:S13]  /*33e0*/  PLOP3.LUT P0, PT, P0, P1, PT, 0xf8, 0x8f ;  /* 0x00000000008f781c */ /* 0x000fda0000703f70 */
[----:B------:R-:W-:Y:S05]  /*33f0*/  @P0 BRA `(.L_x_67) ;  /* 0x0000000400500947 */ /* 0x000fea0003800000 */
[----:B------:R-:W-:-:S13]  /*3400*/  LOP3.LUT P0, RZ, R0, 0x7fffffff, R3, 0xc8, !PT ;  /* 0x7fffffff00ff7812 */ /* 0x000fda000780c803 */
[----:B------:R-:W-:Y:S05]  /*3410*/  @!P0 BRA `(.L_x_68) ;  /* 0x0000000400408947 */ /* 0x000fea0003800000 */
[C---:B------:R-:W-:Y:S02]  /*3420*/  FSETP.NEU.FTZ.AND P2, PT, |R3|.reuse, +INF , PT ;  /* 0x7f8000000300780b */ /* 0x040fe40003f5d200 */
[----:B------:R-:W-:Y:S02]  /*3430*/  FSETP.NEU.FTZ.AND P1, PT, |R0|, +INF , PT ;  /* 0x7f8000000000780b */ /* 0x000fe40003f3d200 */
[----:B------:R-:W-:-:S11]  /*3440*/  FSETP.NEU.FTZ.AND P0, PT, |R3|, +INF , PT ;  /* 0x7f8000000300780b */ /* 0x000fd60003f1d200 */
[----:B------:R-:W-:Y:S05]  /*3450*/  @!P1 BRA !P2, `(.L_x_68) ;  /* 0x0000000400309947 */ /* 0x000fea0005000000 */
[----:B------:R-:W-:-:S04]  /*3460*/  LOP3.LUT P2, RZ, R3, 0x7fffffff, RZ, 0xc0, !PT ;  /* 0x7fffffff03ff7812 */ /* 0x000fc8000784c0ff */
[----:B------:R-:W-:-:S13]  /*3470*/  PLOP3.LUT P1, PT, P1, P2, PT, 0x2f, 0xf2 ;  /* 0x0000000000f2781c */ /* 0x000fda0000f24577 */
[----:B------:R-:W-:Y:S05]  /*3480*/  @P1 BRA `(.L_x_69) ;  /* 0x00000004001c1947 */ /* 0x000fea0003800000 */
[----:B------:R-:W-:-:S04]  /*3490*/  LOP3.LUT P1, RZ, R0, 0x7fffffff, RZ, 0xc0, !PT ;  /* 0x7fffffff00ff7812 */ /* 0x000fc8000782c0ff */
[----:B------:R-:W-:-:S13]  /*34a0*/  PLOP3.LUT P0, PT, P0, P1, PT, 0x2f, 0xf2 ;  /* 0x0000000000f2781c */ /* 0x000fda0000702577 */
[----:B------:R-:W-:Y:S05]  /*34b0*/  @P0 BRA `(.L_x_70) ;  /* 0x0000000400040947 */ /* 0x000fea0003800000 */
[----:B------:R-:W-:Y:S02]  /*34c0*/  ISETP.GE.AND P0, PT, R2, RZ, PT ;  /* 0x000000ff0200720c */ /* 0x000fe40003f06270 */
[----:B------:R-:W-:-:S11]  /*34d0*/  ISETP.GE.AND P1, PT, R5, RZ, PT ;  /* 0x000000ff0500720c */ /* 0x000fd60003f26270 */
[----:B------:R-:W-:Y:S01]  /*34e0*/  @P0 MOV R27, RZ ;  /* 0x000000ff001b0202 */ /* 0x000fe20000000f00 */
[----:B------:R-:W-:Y:S01]  /*34f0*/  @!P0 FFMA R3, R3, 1.84467440737095516160e+19, RZ ;  /* 0x5f80000003038823 */ /* 0x000fe200000000ff */
[----:B------:R-:W-:Y:S01]  /*3500*/  @!P0 MOV R27, 0xffffffc0 ;  /* 0xffffffc0001b8802 */ /* 0x000fe20000000f00 */
[----:B------:R-:W-:-:S03]  /*3510*/  @!P1 FFMA R0, R0, 1.84467440737095516160e+19, RZ ;  /* 0x5f80000000009823 */ /* 0x000fc600000000ff */
[----:B------:R-:W-:-:S07]  /*3520*/  @!P1 IADD3 R27, PT, PT, R27, 0x40, RZ ;  /* 0x000000401b1b9810 */ /* 0x000fce0007ffe0ff */
.L_x_66:
[----:B------:R-:W-:Y:S01]  /*3530*/  LEA R5, R6, 0xc0800000, 0x17 ;  /* 0xc080000006057811 */ /* 0x000fe200078eb8ff */
[----:B------:R-:W-:Y:S01]  /*3540*/  BSSY.RECONVERGENT B1, `(.L_x_71) ;  /* 0x0000036000017945 */ /* 0x000fe20003800200 */
[----:B------:R-:W-:Y:S02]  /*3550*/  IADD3 R4, PT, PT, R4, -0x7f, RZ ;  /* 0xffffff8104047810 */ /* 0x000fe40007ffe0ff */
[----:B------:R-:W-:Y:S02]  /*3560*/  IADD3 R2, PT, PT, -R5, R0, RZ ;  /* 0x0000000005027210 */ /* 0x000fe40007ffe1ff */
[C---:B------:R-:W-:Y:S01]  /*3570*/  IADD3 R6, PT, PT, R4.reuse, 0x7f, -R6 ;  /* 0x0000007f04067810 */ /* 0x040fe20007ffe806 */
[----:B------:R-:W-:Y:S01]  /*3580*/  IMAD R3, R4, -0x800000, R3 ;  /* 0xff80000004037824 */ /* 0x000fe200078e0203 */
[----:B------:R-:W0:Y:S01]  /*3590*/  MUFU.RCP R0, R2 ;  /* 0x0000000200007308 */ /* 0x000e220000001000 */
[----:B------:R-:W-:Y:S01]  /*35a0*/  FADD.FTZ R5, -R2, -RZ ;  /* 0x800000ff02057221 */ /* 0x000fe20000010100 */
[----:B------:R-:W-:-:S03]  /*35b0*/  IADD3 R27, PT, PT, R6, R27, RZ ;  /* 0x0000001b061b7210 */ /* 0x000fc60007ffe0ff */
[----:B0-----:R-:W-:-:S04]  /*35c0*/  FFMA R29, R0, R5, 1 ;  /* 0x3f800000001d7423 */ /* 0x001fc80000000005 */
[----:B------:R-:W-:-:S04]  /*35d0*/  FFMA R0, R0, R29, R0 ;  /* 0x0000001d00007223 */ /* 0x000fc80000000000 */
[----:B------:R-:W-:-:S04]  /*35e0*/  FFMA R4, R3, R0, RZ ;  /* 0x0000000003047223 */ /* 0x000fc800000000ff */
[----:B------:R-:W-:-:S04]  /*35f0*/  FFMA R29, R5, R4, R3 ;  /* 0x00000004051d7223 */ /* 0x000fc80000000003 */
[----:B------:R-:W-:-:S04]  /*3600*/  FFMA R4, R0, R29, R4 ;  /* 0x0000001d00047223 */ /* 0x000fc80000000004 */
[----:B------:R-:W-:-:S04]  /*3610*/  FFMA R3, R5, R4, R3 ;  /* 0x0000000405037223 */ /* 0x000fc80000000003 */
[----:B------:R-:W-:-:S05]  /*3620*/  FFMA R2, R0, R3, R4 ;  /* 0x0000000300027223 */ /* 0x000fca0000000004 */
[----:B------:R-:W-:-:S04]  /*3630*/  SHF.R.U32.HI R6, RZ, 0x17, R2 ;  /* 0x00000017ff067819 */ /* 0x000fc80000011602 */
[----:B------:R-:W-:-:S04]  /*3640*/  LOP3.LUT R6, R6, 0xff, RZ, 0xc0, !PT ;  /* 0x000000ff06067812 */ /* 0x000fc800078ec0ff */
[----:B------:R-:W-:-:S04]  /*3650*/  IADD3 R5, PT, PT, R6, R27, RZ ;  /* 0x0000001b06057210 */ /* 0x000fc80007ffe0ff */
[----:B------:R-:W-:-:S04]  /*3660*/  IADD3 R6, PT, PT, R5, -0x1, RZ ;  /* 0xffffffff05067810 */ /* 0x000fc80007ffe0ff */
[----:B------:R-:W-:-:S13]  /*3670*/  ISETP.GE.U32.AND P0, PT, R6, 0xfe, PT ;  /* 0x000000fe0600780c */ /* 0x000fda0003f06070 */
[----:B------:R-:W-:Y:S05]  /*3680*/  @!P0 BRA `(.L_x_72) ;  /* 0x0000000000808947 */ /* 0x000fea0003800000 */
[----:B------:R-:W-:-:S13]  /*3690*/  ISETP.GT.AND P0, PT, R5, 0xfe, PT ;  /* 0x000000fe0500780c */ /* 0x000fda0003f04270 */
[----:B------:R-:W-:Y:S05]  /*36a0*/  @P0 BRA `(.L_x_73) ;  /* 0x00000000006c0947 */ /* 0x000fea0003800000 */
[----:B------:R-:W-:-:S13]  /*36b0*/  ISETP.GE.AND P0, PT, R5, 0x1, PT ;  /* 0x000000010500780c */ /* 0x000fda0003f06270 */
[----:B------:R-:W-:Y:S05]  /*36c0*/  @P0 BRA `(.L_x_74) ;  /* 0x0000000000740947 */ /* 0x000fea0003800000 */
[----:B------:R-:W-:Y:S02]  /*36d0*/  ISETP.GE.AND P0, PT, R5, -0x18, PT ;  /* 0xffffffe80500780c */ /* 0x000fe40003f06270 */
[----:B------:R-:W-:-:S11]  /*36e0*/  LOP3.LUT R2, R2, 0x80000000, RZ, 0xc0, !PT ;  /* 0x8000000002027812 */ /* 0x000fd600078ec0ff */
[----:B------:R-:W-:Y:S05]  /*36f0*/  @!P0 BRA `(.L_x_74) ;  /* 0x0000000000688947 */ /* 0x000fea0003800000 */
[CCC-:B------:R-:W-:Y:S01]  /*3700*/  FFMA.RZ R6, R0.reuse, R3.reuse, R4.reuse ;  /* 0x0000000300067223 */ /* 0x1c0fe2000000c004 */
[CCC-:B------:R-:W-:Y:S01]  /*3710*/  FFMA.RP R27, R0.reuse, R3.reuse, R4.reuse ;  /* 0x00000003001b7223 */ /* 0x1c0fe20000008004 */
[----:B------:R-:W-:Y:S01]  /*3720*/  FFMA.RM R0, R0, R3, R4 ;  /* 0x0000000300007223 */ /* 0x000fe20000004004 */
[C---:B------:R-:W-:Y:S02]  /*3730*/  IADD3 R3, PT, PT, R5.reuse, 0x20, RZ ;  /* 0x0000002005037810 */ /* 0x040fe40007ffe0ff */
[----:B------:R-:W-:Y:S02]  /*3740*/  LOP3.LUT R4, R6, 0x7fffff, RZ, 0xc0, !PT ;  /* 0x007fffff06047812 */ /* 0x000fe400078ec0ff */
[C---:B------:R-:W-:Y:S02]  /*3750*/  ISETP.NE.AND P2, PT, R5.reuse, RZ, PT ;  /* 0x000000ff0500720c */ /* 0x040fe40003f45270 */
[----:B------:R-:W-:Y:S02]  /*3760*/  LOP3.LUT R4, R4, 0x800000, RZ, 0xfc, !PT ;  /* 0x0080000004047812 */ /* 0x000fe400078efcff */
[----:B------:R-:W-:-:S02]  /*3770*/  ISETP.NE.AND P1, PT, R5, RZ, PT ;  /* 0x000000ff0500720c */ /* 0x000fc40003f25270 */
[----:B------:R-:W-:Y:S02]  /*3780*/  IADD3 R5, PT, PT, -R5, RZ, RZ ;  /* 0x000000ff05057210 */ /* 0x000fe40007ffe1ff */
[----:B------:R-:W-:Y:S02]  /*3790*/  SHF.L.U32 R3, R4, R3, RZ ;  /* 0x0000000304037219 */ /* 0x000fe400000006ff */
[----:B------:R-:W-:Y:S02]  /*37a0*/  FSETP.NEU.FTZ.AND P0, PT, R27, R0, PT ;  /* 0x000000001b00720b */ /* 0x000fe40003f1d000 */
[----:B------:R-:W-:Y:S02]  /*37b0*/  SEL R5, R5, RZ, P2 ;  /* 0x000000ff05057207 */ /* 0x000fe40001000000 */
[----:B------:R-:W-:Y:S02]  /*37c0*/  ISETP.NE.AND P1, PT, R3, RZ, P1 ;  /* 0x000000ff0300720c */ /* 0x000fe40000f25270 */
[----:B------:R-:W-:-:S02]  /*37d0*/  SHF.R.U32.HI R5, RZ, R5, R4 ;  /* 0x00000005ff057219 */ /* 0x000fc40000011604 */
[----:B------:R-:W-:Y:S02]  /*37e0*/  PLOP3.LUT P0, PT, P0, P1, PT, 0xf8, 0x8f ;  /* 0x00000000008f781c */ /* 0x000fe40000703f70 */
[----:B------:R-:W-:Y:S02]  /*37f0*/  SHF.R.U32.HI R3, RZ, 0x1, R5 ;  /* 0x00000001ff037819 */ /* 0x000fe40000011605 */
[----:B------:R-:W-:-:S04]  /*3800*/  SEL R0, RZ, 0x1, !P0 ;  /* 0x00000001ff007807 */ /* 0x000fc80004000000 */
[----:B------:R-:W-:-:S04]  /*3810*/  LOP3.LUT R0, R0, 0x1, R3, 0xf8, !PT ;  /* 0x0000000100007812 */ /* 0x000fc800078ef803 */
[----:B------:R-:W-:-:S04]  /*3820*/  LOP3.LUT R0, R0, R5, RZ, 0xc0, !PT ;  /* 0x0000000500007212 */ /* 0x000fc800078ec0ff */
[----:B------:R-:W-:-:S04]  /*3830*/  IADD3 R3, PT, PT, R3, R0, RZ ;  /* 0x0000000003037210 */ /* 0x000fc80007ffe0ff */
[----:B------:R-:W-:Y:S01]  /*3840*/  LOP3.LUT R2, R3, R2, RZ, 0xfc, !PT ;  /* 0x0000000203027212 */ /* 0x000fe200078efcff */
[----:B------:R-:W-:Y:S06]  /*3850*/  BRA `(.L_x_74) ;  /* 0x0000000000107947 */ /* 0x000fec0003800000 */
.L_x_73:
[----:B------:R-:W-:-:S04]  /*3860*/  LOP3.LUT R2, R2, 0x80000000, RZ, 0xc0, !PT ;  /* 0x8000000002027812 */ /* 0x000fc800078ec0ff */
[----:B------:R-:W-:Y:S01]  /*3870*/  LOP3.LUT R2, R2, 0x7f800000, RZ, 0xfc, !PT ;  /* 0x7f80000002027812 */ /* 0x000fe200078efcff */
[----:B------:R-:W-:Y:S06]  /*3880*/  BRA `(.L_x_74) ;  /* 0x0000000000047947 */ /* 0x000fec0003800000 */
.L_x_72:
[----:B------:R-:W-:-:S07]  /*3890*/  LEA R2, R27, R2, 0x17 ;  /* 0x000000021b027211 */ /* 0x000fce00078eb8ff */
.L_x_74:
[----:B------:R-:W-:Y:S05]  /*38a0*/  BSYNC.RECONVERGENT B1 ;  /* 0x0000000000017941 */ /* 0x000fea0003800200 */
.L_x_71:
[----:B------:R-:W-:Y:S01]  /*38b0*/  MOV R0, R2 ;  /* 0x0000000200007202 */ /* 0x000fe20000000f00 */
[----:B------:R-:W-:Y:S06]  /*38c0*/  BRA `(.L_x_75) ;  /* 0x0000000000207947 */ /* 0x000fec0003800000 */
.L_x_70:
[----:B------:R-:W-:-:S04]  /*38d0*/  LOP3.LUT R0, R0, 0x80000000, R3, 0x48, !PT ;  /* 0x8000000000007812 */ /* 0x000fc800078e4803 */
[----:B------:R-:W-:Y:S01]  /*38e0*/  LOP3.LUT R0, R0, 0x7f800000, RZ, 0xfc, !PT ;  /* 0x7f80000000007812 */ /* 0x000fe200078efcff */
[----:B------:R-:W-:Y:S06]  /*38f0*/  BRA `(.L_x_75) ;  /* 0x0000000000147947 */ /* 0x000fec0003800000 */
.L_x_69:
[----:B------:R-:W-:Y:S01]  /*3900*/  LOP3.LUT R0, R0, 0x80000000, R3, 0x48, !PT ;  /* 0x8000000000007812 */ /* 0x000fe200078e4803 */
[----:B------:R-:W-:Y:S06]  /*3910*/  BRA `(.L_x_75) ;  /* 0x00000000000c7947 */ /* 0x000fec0003800000 */
.L_x_68:
[----:B------:R-:W0:Y:S01]  /*3920*/  MUFU.RSQ R0, -QNAN ;  /* 0xffc0000000007908 */ /* 0x000e220000001400 */
[----:B------:R-:W-:Y:S05]  /*3930*/  BRA `(.L_x_75) ;  /* 0x0000000000047947 */ /* 0x000fea0003800000 */
.L_x_67:
[----:B------:R-:W-:-:S07]  /*3940*/  FADD.FTZ R0, R3, R0 ;  /* 0x0000000003007221 */ /* 0x000fce0000010000 */
.L_x_75:
[----:B------:R-:W-:Y:S05]  /*3950*/  BSYNC.RECONVERGENT B0 ;  /* 0x0000000000007941 */ /* 0x000fea0003800200 */
.L_x_65:
[----:B------:R-:W-:-:S04]  /*3960*/  HFMA2 R29, -RZ, RZ, 0, 0 ;  /* 0x00000000ff1d7431 */ /* 0x000fc800000001ff */
[----:B0-----:R-:W-:Y:S05]  /*3970*/  RET.REL.NODEC R28 `(trendflex_many_series_one_param_f32) ;  /* 0xffffffc41ca07950 */ /* 0x001fea0003c3ffff */
.L_x_76:
[----:B------:R-:W-:-:S00]  /*3980*/  BRA `(.L_x_76) ;  /* 0xfffffffc00fc7947 */ /* 0x000fc0000383ffff */
[----:B------:R-:W-:-:S00]  /*3990*/  NOP ;  /* 0x0000000000007918 */ /* 0x000fc00000000000 */
        /* <DEDUP_REMOVED lines=14> */
.L_x_163:


//--------------------- .text.trendflex_batch_f32 --------------------------
	.section	.text.trendflex_batch_f32,"ax",@progbits
	.align	128
        .global         trendflex_batch_f32
        .type           trendflex_batch_f32,@function
        .size           trendflex_batch_f32,(.L_x_166 - trendflex_batch_f32)
        .other          trendflex_batch_f32,@"STO_CUDA_ENTRY STV_DEFAULT"
trendflex_batch_f32:
.text.trendflex_batch_f32:
[----:B------:R-:W0:Y:S01]  /*0000*/  LDC R1, c[0x0][0x37c] ;  /* 0x0000df00ff017b82 */ /* 0x000e220000000800 */
[----:B------:R-:W1:Y:S07]  /*0010*/  S2R R0, SR_TID.X ;  /* 0x0000000000007919 */ /* 0x000e6e0000002100 */
[----:B------:R-:W1:Y:S01]  /*0020*/  S2UR UR4, SR_CTAID.X ;  /* 0x00000000000479c3 */ /* 0x000e620000002500 */
[----:B------:R-:W2:Y:S01]  /*0030*/  LDCU UR5, c[0x0][0x394] ;  /* 0x00007280ff0577ac */ /* 0x000ea20008000800 */
[----:B0-----:R-:W-:-:S06]  /*0040*/  IADD3 R1, PT, PT, R1, -0x20, RZ ;  /* 0xffffffe001017810 */ /* 0x001fcc0007ffe0ff */
[----:B------:R-:W1:Y:S02]  /*0050*/  LDC R11, c[0x0][0x360] ;  /* 0x0000d800ff0b7b82 */ /* 0x000e640000000800 */
[----:B-1----:R-:W-:-:S05]  /*0060*/  IMAD R11, R11, UR4, R0 ;  /* 0x000000040b0b7c24 */ /* 0x002fca000f8e0200 */
[----:B--2---:R-:W-:-:S13]  /*0070*/  ISETP.GE.AND P0, PT, R11, UR5, PT ;  /* 0x000000050b007c0c */ /* 0x004fda000bf06270 */
[----:B------:R-:W-:Y:S05]  /*0080*/  @P0 EXIT ;  /* 0x000000000000094d */ /* 0x000fea0003800000 */
[----:B------:R-:W0:Y:S01]  /*0090*/  LDC.64 R2, c[0x0][0x388] ;  /* 0x0000e200ff027b82 */ /* 0x000e220000000a00 */
[----:B------:R-:W1:Y:S07]  /*00a0*/  LDCU.64 UR6, c[0x0][0x358] ;  /* 0x00006b00ff0677ac */ /* 0x000e6e0008000a00 */
[----:B------:R-:W2:Y:S08]  /*00b0*/  LDC R13, c[0x0][0x390] ;  /* 0x0000e400ff0d7b82 */ /* 0x000eb00000000800 */
[----:B------:R-:W3:Y:S01]  /*00c0*/  LDC.64 R6, c[0x0][0x3a0] ;  /* 0x0000e800ff067b82 */ /* 0x000ee20000000a00 */
[----:B0-----:R-:W-:-:S05]  /*00d0*/  IMAD.WIDE R2, R11, 0x4, R2 ;  /* 0x000000040b027825 */ /* 0x001fca00078e0202 */
[----:B-1----:R0:W5:Y:S01]  /*00e0*/  LDG.E.CONSTANT R12, desc[UR6][R2.64] ;  /* 0x00000006020c7981 */ /* 0x002162000c1e9900 */
[----:B--2---:R-:W-:Y:S01]  /*00f0*/  ISETP.GE.AND P0, PT, R13, 0x1, PT ;  /* 0x000000010d00780c */ /* 0x004fe20003f06270 */
[----:B------:R-:W-:-:S04]  /*0100*/  IMAD R11, R11, R13, RZ ;  /* 0x0000000d0b0b7224 */ /* 0x000fc800078e02ff */
[----:B---3--:R-:W-:-:S08]  /*0110*/  IMAD.WIDE R6, R11, 0x4, R6 ;  /* 0x000000040b067825 */ /* 0x008fd000078e0206 */
[----:B0-----:R-:W-:Y:S05]  /*0120*/  @!P0 BRA `(.L_x_77) ;  /* 0x0000000400488947 */ /* 0x001fea0003800000 */
[C---:B------:R-:W-:Y:S01]  /*0130*/  ISETP.GE.U32.AND P1, PT, R13.reuse, 0x8, PT ;  /* 0x000000080d00780c */ /* 0x040fe20003f26070 */
[----:B------:R-:W-:Y:S01]  /*0140*/  HFMA2 R3, -RZ, RZ, 0, 0 ;  /* 0x00000000ff037431 */ /* 0x000fe200000001ff */
[----:B------:R-:W-:-:S04]  /*0150*/  LOP3.LUT R14, R13, 0x7, RZ, 0xc0, !PT ;  /* 0x000000070d0e7812 */ /* 0x000fc800078ec0ff */
[----:B------:R-:W-:-:S07]  /*0160*/  ISETP.NE.AND P0, PT, R14, RZ, PT ;  /* 0x000000ff0e00720c */ /* 0x000fce0003f05270 */
[----:B------:R-:W-:Y:S06]  /*0170*/  @!P1 BRA `(.L_x_78) ;  /* 0x0000000000989947 */ /* 0x000fec0003800000 */
[----:B------:R-:W0:Y:S01]  /*0180*/  LDCU.128 UR8, c[0x0][0x3a0] ;  /* 0x00007400ff0877ac */ /* 0x000e220008000c00 */
[----:B------:R-:W-:Y:S01]  /*0190*/  MOV R5, 0x0 ;  /* 0x0000000000057802 */ /* 0x000fe20000000f00 */
[----:B------:R-:W-:Y:S01]  /*01a0*/  IMAD.MOV.U32 R4, RZ, RZ, 0x10 ;  /* 0x00000010ff047424 */ /* 0x000fe200078e00ff */
[----:B------:R-:W-:-:S03]  /*01b0*/  LOP3.LUT R3, R13, 0x7ffffff8, RZ, 0xc0, !PT ;  /* 0x7ffffff80d037812 */ /* 0x000fc600078ec0ff */
[----:B------:R-:W-:Y:S01]  /*01c0*/  IMAD.WIDE R4, R11, 0x4, R4 ;  /* 0x000000040b047825 */ /* 0x000fe200078e0204 */
[----:B------:R-:W-:Y:S02]  /*01d0*/  IADD3 R0, PT, PT, -R3, RZ, RZ ;  /* 0x000000ff03007210 */ /* 0x000fe40007ffe1ff */
[C---:B0-----:R-:W-:Y:S02]  /*01e0*/  IADD3 R10, P1, PT, R4.reuse, UR10, RZ ;  /* 0x0000000a040a7c10 */ /* 0x041fe4000ff3e0ff */
[----:B------:R-:W-:Y:S02]  /*01f0*/  IADD3 R2, P2, PT, R4, UR8, RZ ;  /* 0x0000000804027c10 */ /* 0x000fe4000ff5e0ff */
[C---:B------:R-:W-:Y:S02]  /*0200*/  IADD3.X R17, PT, PT, R5.reuse, UR11, RZ, P1, !PT ;  /* 0x0000000b05117c10 */ /* 0x040fe40008ffe4ff */
[----:B------:R-:W-:-:S09]  /*0210*/  IADD3.X R15, PT, PT, R5, UR9, RZ, P2, !PT ;  /* 0x00000009050f7c10 */ /* 0x000fd200097fe4ff */
.L_x_79:
[----:B0-----:R-:W-:Y:S01]  /*0220*/  IMAD.MOV.U32 R19, RZ, RZ, 0x7fffffff ;  /* 0x7fffffffff137424 */ /* 0x001fe200078e00ff */
[----:B------:R-:W-:Y:S01]  /*0230*/  MOV R4, R10 ;  /* 0x0000000a00047202 */ /* 0x000fe20000000f00 */
[----:B------:R-:W-:Y:S01]  /*0240*/  IMAD.MOV.U32 R8, RZ, RZ, R2 ;  /* 0x000000ffff087224 */ /* 0x000fe200078e0002 */
[----:B------:R-:W-:Y:S02]  /*0250*/  MOV R5, R17 ;  /* 0x0000001100057202 */ /* 0x000fe40000000f00 */
[----:B------:R-:W-:Y:S02]  /*0260*/  MOV R9, R15 ;  /* 0x0000000f00097202 */ /* 0x000fe40000000f00 */
[----:B------:R-:W-:Y:S01]  /*0270*/  IADD3 R0, PT, PT, R0, 0x8, RZ ;  /* 0x0000000800007810 */ /* 0x000fe20007ffe0ff */
[----:B------:R0:W-:Y:S01]  /*0280*/  STG.E desc[UR6][R4.64+-0x10], R19 ;  /* 0xfffff01304007986 */ /* 0x0001e2000c101906 */
[----:B------:R-:W-:Y:S02]  /*0290*/  IADD3 R10, P2, PT, R4, 0x20, RZ ;  /* 0x00000020040a7810 */ /* 0x000fe40007f5e0ff */
[----:B------:R-:W-:Y:S01]  /*02a0*/  ISETP.NE.AND P1, PT, R0, RZ, PT ;  /* 0x000000ff0000720c */ /* 0x000fe20003f25270 */
[----:B------:R0:W-:Y:S01]  /*02b0*/  STG.E desc[UR6][R8.64+-0x10], RZ ;  /* 0xfffff0ff08007986 */ /* 0x0001e2000c101906 */
[----:B------:R-:W-:Y:S01]  /*02c0*/  IADD3 R2, P3, PT, R8, 0x20, RZ ;  /* 0x0000002008027810 */ /* 0x000fe20007f7e0ff */
[----:B------:R-:W-:-:S02]  /*02d0*/  IMAD.X R17, RZ, RZ, R5, P2 ;  /* 0x000000ffff117224 */ /* 0x000fc400010e0605 */
[----:B------:R0:W-:Y:S01]  /*02e0*/  STG.E desc[UR6][R4.64+-0xc], R19 ;  /* 0xfffff41304007986 */ /* 0x0001e2000c101906 */
[----:B------:R-:W-:-:S03]  /*02f0*/  IADD3.X R15, PT, PT, RZ, R9, RZ, P3, !PT ;  /* 0x00000009ff0f7210 */ /* 0x000fc60001ffe4ff */
[----:B------:R0:W-:Y:S04]  /*0300*/  STG.E desc[UR6][R8.64+-0xc], RZ ;  /* 0xfffff4ff08007986 */ /* 0x0001e8000c101906 */
[----:B------:R0:W-:Y:S04]  /*0310*/  STG.E desc[UR6][R4.64+-0x8], R19 ;  /* 0xfffff81304007986 */ /* 0x0001e8000c101906 */
        /* <DEDUP_REMOVED lines=10> */
[----:B------:R0:W-:Y:S01]  /*03c0*/  STG.E desc[UR6][R8.64+0xc], RZ ;  /* 0x00000cff08007986 */ /* 0x0001e2000c101906 */
[----:B------:R-:W-:Y:S05]  /*03d0*/  @P1 BRA `(.L_x_79) ;  /* 0xfffffffc00901947 */ /* 0x000fea000383ffff */
.L_x_78:
[----:B------:R-:W-:Y:S01]  /*03e0*/  SHF.R.S32.HI R0, RZ, 0x1f, R11 ;  /* 0x0000001fff007819 */ /* 0x000fe2000001140b */
[----:B------:R-:W-:Y:S06]  /*03f0*/  @!P0 BRA `(.L_x_77) ;  /* 0x0000000000948947 */ /* 0x000fec0003800000 */
[----:B------:R-:W0:Y:S01]  /*0400*/  LDCU.64 UR4, c[0x0][0x3a8] ;  /* 0x00007500ff0477ac */ /* 0x000e220008000a00 */
[----:B------:R-:W-:Y:S02]  /*0410*/  ISETP.GE.U32.AND P0, PT, R14, 0x4, PT ;  /* 0x000000040e00780c */ /* 0x000fe40003f06070 */
[----:B------:R-:W-:-:S04]  /*0420*/  LOP3.LUT R2, R13, 0x3, RZ, 0xc0, !PT ;  /* 0x000000030d027812 */ /* 0x000fc800078ec0ff */
[----:B------:R-:W-:Y:S02]  /*0430*/  ISETP.NE.AND P1, PT, R2, RZ, PT ;  /* 0x000000ff0200720c */ /* 0x000fe40003f25270 */
[----:B0-----:R-:W-:-:S04]  /*0440*/  LEA R4, P2, R11, UR4, 0x2 ;  /* 0x000000040b047c11 */ /* 0x001fc8000f8410ff */
[----:B------:R-:W-:Y:S01]  /*0450*/  LEA.HI.X R5, R11, UR5, R0, 0x2, P2 ;  /* 0x000000050b057c11 */ /* 0x000fe200090f1400 */
[----:B------:R-:W-:Y:S08]  /*0460*/  @!P0 BRA `(.L_x_80) ;  /* 0x0000000000308947 */ /* 0x000ff00003800000 */
[----:B------:R-:W-:Y:S01]  /*0470*/  MOV R17, 0x7fffffff ;  /* 0x7fffffff00117802 */ /* 0x000fe20000000f00 */
[----:B------:R-:W-:-:S04]  /*0480*/  IMAD.WIDE.U32 R8, R3, 0x4, R4 ;  /* 0x0000000403087825 */ /* 0x000fc800078e0004 */
[C---:B------:R-:W-:Y:S01]  /*0490*/  IMAD.WIDE.U32 R14, R3.reuse, 0x4, R6 ;  /* 0x00000004030e7825 */ /* 0x040fe200078e0006 */
[----:B------:R0:W-:Y:S03]  /*04a0*/  STG.E desc[UR6][R8.64], R17 ;  /* 0x0000001108007986 */ /* 0x0001e6000c101906 */
[----:B------:R-:W-:Y:S01]  /*04b0*/  VIADD R3, R3, 0x4 ;  /* 0x0000000403037836 */ /* 0x000fe20000000000 */
[----:B------:R0:W-:Y:S04]  /*04c0*/  STG.E desc[UR6][R14.64], RZ ;  /* 0x000000ff0e007986 */ /* 0x0001e8000c101906 */
[----:B------:R0:W-:Y:S04]  /*04d0*/  STG.E desc[UR6][R8.64+0x4], R17 ;  /* 0x0000041108007986 */ /* 0x0001e8000c101906 */
[----:B------:R0:W-:Y:S04]  /*04e0*/  STG.E desc[UR6][R14.64+0x4], RZ ;  /* 0x000004ff0e007986 */ /* 0x0001e8000c101906 */
[----:B------:R0:W-:Y:S04]  /*04f0*/  STG.E desc[UR6][R8.64+0x8], R17 ;  /* 0x0000081108007986 */ /* 0x0001e8000c101906 */
[----:B------:R0:W-:Y:S04]  /*0500*/  STG.E desc[UR6][R14.64+0x8], RZ ;  /* 0x000008ff0e007986 */ /* 0x0001e8000c101906 */
[----:B------:R0:W-:Y:S04]  /*0510*/  STG.E desc[UR6][R8.64+0xc], R17 ;  /* 0x00000c1108007986 */ /* 0x0001e8000c101906 */
[----:B------:R0:W-:Y:S02]  /*0520*/  STG.E desc[UR6][R14.64+0xc], RZ ;  /* 0x00000cff0e007986 */ /* 0x0001e4000c101906 */
.L_x_80:
[----:B------:R-:W-:Y:S05]  /*0530*/  @!P1 BRA `(.L_x_77) ;  /* 0x0000000000449947 */ /* 0x000fea0003800000 */
[----:B------:R-:W-:Y:S02]  /*0540*/  LOP3.LUT R0, R13, 0x1, RZ, 0xc0, !PT ;  /* 0x000000010d007812 */ /* 0x000fe400078ec0ff */
[----:B------:R-:W-:Y:S02]  /*0550*/  ISETP.NE.AND P0, PT, R2, 0x1, PT ;  /* 0x000000010200780c */ /* 0x000fe40003f05270 */
[----:B------:R-:W-:-:S13]  /*0560*/  ISETP.NE.U32.AND P1, PT, R0, 0x1, PT ;  /* 0x000000010000780c */ /* 0x000fda0003f25070 */
[----:B------:R-:W-:Y:S01]  /*0570*/  @!P1 MOV R19, 0x7fffffff ;  /* 0x7fffffff00139802 */ /* 0x000fe20000000f00 */
[----:B------:R-:W-:Y:S06]  /*0580*/  @!P0 BRA `(.L_x_81) ;  /* 0x0000000000208947 */ /* 0x000fec0003800000 */
[----:B0-----:R-:W-:Y:S01]  /*0590*/  MOV R17, 0x7fffffff ;  /* 0x7fffffff00117802 */ /* 0x001fe20000000f00 */
[----:B------:R-:W-:-:S04]  /*05a0*/  IMAD.WIDE.U32 R8, R3, 0x4, R4 ;  /* 0x0000000403087825 */ /* 0x000fc800078e0004 */
[C---:B------:R-:W-:Y:S01]  /*05b0*/  IMAD.WIDE.U32 R14, R3.reuse, 0x4, R6 ;  /* 0x00000004030e7825 */ /* 0x040fe200078e0006 */
[----:B------:R1:W-:Y:S03]  /*05c0*/  STG.E desc[UR6][R8.64], R17 ;  /* 0x0000001108007986 */ /* 0x0003e6000c101906 */
[----:B------:R-:W-:Y:S01]  /*05d0*/  VIADD R3, R3, 0x2 ;  /* 0x0000000203037836 */ /* 0x000fe20000000000 */
[----:B------:R1:W-:Y:S04]  /*05e0*/  STG.E desc[UR6][R14.64], RZ ;  /* 0x000000ff0e007986 */ /* 0x0003e8000c101906 */
[----:B------:R1:W-:Y:S04]  /*05f0*/  STG.E desc[UR6][R8.64+0x4], R17 ;  /* 0x0000041108007986 */ /* 0x0003e8000c101906 */
[----:B------:R1:W-:Y:S02]  /*0600*/  STG.E desc[UR6][R14.64+0x4], RZ ;  /* 0x000004ff0e007986 */ /* 0x0003e4000c101906 */
.L_x_81:
[----:B------:R-:W-:-:S04]  /*0610*/  @!P1 IMAD.WIDE.U32 R4, R3, 0x4, R4 ;  /* 0x0000000403049825 */ /* 0x000fc800078e0004 */
[----:B------:R-:W-:Y:S01]  /*0620*/  @!P1 IMAD.WIDE.U32 R2, R3, 0x4, R6 ;  /* 0x0000000403029825 */ /* 0x000fe200078e0006 */
[----:B------:R2:W-:Y:S04]  /*0630*/  @!P1 STG.E desc[UR6][R4.64], R19 ;  /* 0x0000001304009986 */ /* 0x0005e8000c101906 */
[----:B------:R2:W-:Y:S02]  /*0640*/  @!P1 STG.E desc[UR6][R2.64], RZ ;  /* 0x000000ff02009986 */ /* 0x0005e4000c101906 */
.L_x_77:
[----:B------:R-:W3:Y:S01]  /*0650*/  LDCU UR4, c[0x0][0x398] ;  /* 0x00007300ff0477ac */ /* 0x000ee20008000800 */
[----:B-----5:R-:W-:-:S04]  /*0660*/  ISETP.GE.AND P0, PT, R12, R13, PT ;  /* 0x0000000d0c00720c */ /* 0x020fc80003f06270 */
[----:B------:R-:W-:-:S04]  /*0670*/  ISETP.LT.OR P0, PT, R12, 0x1, P0 ;  /* 0x000000010c00780c */ /* 0x000fc80000701670 */
[----:B---3--:R-:W-:-:S13]  /*0680*/  ISETP.LE.OR P0, PT, R13, UR4, P0 ;  /* 0x000000040d007c0c */ /* 0x008fda0008703670 */
[----:B------:R-:W-:Y:S05]  /*0690*/  @P0 EXIT ;  /* 0x000000000000094d */ /* 0x000fea0003800000 */
[----:B------:R-:W-:-:S04]  /*06a0*/  IADD3 R13, PT, PT, R13, -UR4, RZ ;  /* 0x800000040d0d7c10 */ /* 0x000fc8000fffe0ff */
[----:B------:R-:W-:-:S13]  /*06b0*/  ISETP.GE.AND P0, PT, R13, R12, PT ;  /* 0x0000000c0d00720c */ /* 0x000fda0003f06270 */
[----:B------:R-:W-:Y:S05]  /*06c0*/  @!P0 EXIT ;  /* 0x000000000000894d */ /* 0x000fea0003800000 */
[----:B--2---:R-:W-:-:S05]  /*06d0*/  I2FP.F32.U32 R2, R12 ;  /* 0x0000000c00027245 */ /* 0x004fca0000201000 */
[----:B------:R-:W-:-:S04]  /*06e0*/  FMUL R0, R2, 0.5 ;  /* 0x3f00000002007820 */ /* 0x000fc80000400000 */
[----:B------:R-:W-:-:S06]  /*06f0*/  FADD.RZ R0, R0, 0.5 ;  /* 0x3f00000000007421 */ /* 0x000fcc000000c000 */
[----:B------:R-:W0:Y:S02]  /*0700*/  F2I.TRUNC.NTZ R0, R0 ;  /* 0x0000000000007305 */ /* 0x000e24000020f100 */
[----:B0-----:R-:W-:-:S04]  /*0710*/  VIMNMX R4, PT, PT, R0, 0x1, !PT ;  /* 0x0000000100047848 */ /* 0x001fc80007fe0100 */
[----:B------:R-:W-:-:S13]  /*0720*/  ISETP.GE.U32.AND P0, PT, R13, R4, PT ;  /* 0x000000040d00720c */ /* 0x000fda0003f06070 */
[----:B------:R-:W-:Y:S05]  /*0730*/  @!P0 EXIT ;  /* 0x000000000000894d */ /* 0x000fea0003800000 */
[----:B------:R-:W-:Y:S01]  /*0740*/  I2FP.F32.U32 R0, R4 ;  /* 0x0000000400007245 */ /* 0x000fe20000201000 */
[----:B------:R-:W-:Y:S03]  /*0750*/  BSSY.RECONVERGENT B0, `(.L_x_82) ;  /* 0x000000d000007945 */ /* 0x000fe60003800200 */
[----:B------:R-:W-:-:S04]  /*0760*/  IADD3 R3, PT, PT, R0, 0x1800000, RZ ;  /* 0x0180000000037810 */ /* 0x000fc80007ffe0ff */
[----:B------:R-:W-:-:S04]  /*0770*/  LOP3.LUT R3, R3, 0x7f800000, RZ, 0xc0, !PT ;  /* 0x7f80000003037812 */ /* 0x000fc800078ec0ff */
[----:B------:R-:W-:-:S13]  /*0780*/  ISETP.GT.U32.AND P0, PT, R3, 0x1ffffff, PT ;  /* 0x01ffffff0300780c */ /* 0x000fda0003f04070 */
[----:B------:R-:W-:Y:S05]  /*0790*/  @P0 BRA `(.L_x_83) ;  /* 0x0000000000100947 */ /* 0x000fea0003800000 */
[----:B-1----:R-:W-:-:S07]  /*07a0*/  MOV R8, 0x7c0 ;  /* 0x000007c000087802 */ /* 0x002fce0000000f00 */
[----:B------:R-:W-:Y:S05]  /*07b0*/  CALL.REL.NOINC `($__internal_3_$__cuda_sm20_rcp_rn_f32_slowpath) ;  /* 0x0000002800307944 */ /* 0x000fea0003c00000 */
[----:B------:R-:W-:Y:S01]  /*07c0*/  IMAD.MOV.U32 R3, RZ, RZ, R5 ;  /* 0x000000ffff037224 */ /* 0x000fe200078e0005 */
[----:B------:R-:W-:Y:S06]  /*07d0*/  BRA `(.L_x_84) ;  /* 0x0000000000107947 */ /* 0x000fec0003800000 */
.L_x_83:
[----:B------:R-:W0:Y:S02]  /*07e0*/  MUFU.RCP R3, R0 ;  /* 0x0000000000037308 */ /* 0x000e240000001000 */
[----:B0-----:R-:W-:-:S04]  /*07f0*/  FFMA R4, R0, R3, -1 ;  /* 0xbf80000000047423 */ /* 0x001fc80000000003 */
[----:B------:R-:W-:-:S04]  /*0800*/  FADD.FTZ R4, -R4, -RZ ;  /* 0x800000ff04047221 */ /* 0x000fc80000010100 */
[----:B------:R-:W-:-:S07]  /*0810*/  FFMA R3, R3, R4, R3 ;  /* 0x0000000403037223 */ /* 0x000fce0000000003 */
.L_x_84:
[----:B------:R-:W-:Y:S05]  /*0820*/  BSYNC.RECONVERGENT B0 ;  /* 0x0000000000007941 */ /* 0x000fea0003800200 */
.L_x_82:
[----:B------:R-:W-:Y:S02]  /*0830*/  HFMA2 R5, -RZ, RZ, 0.96630859375, -0.0022525787353515625 ;  /* 0x3bbb989dff057431 */ /* 0x000fe400000001ff */
[C---:B------:R-:W-:Y:S01]  /*0840*/  FMUL R4, R3.reuse, -4.4428830146789550781 ;  /* 0xc08e2c1903047820 */ /* 0x040fe20000400000 */
[----:B-1----:R-:W-:Y:S01]  /*0850*/  MOV R9, 0x437c0000 ;  /* 0x437c000000097802 */ /* 0x002fe20000000f00 */
[----:B------:R-:W-:Y:S01]  /*0860*/  FMUL R3, R3, 4.4428830146789550781 ;  /* 0x408e2c1903037820 */ /* 0x000fe20000400000 */
[----:B------:R-:W-:Y:S04]  /*0870*/  BSSY.RECONVERGENT B0, `(.L_x_85) ;  /* 0x0000043000007945 */ /* 0x000fe80003800200 */
[----:B------:R-:W-:Y:S01]  /*0880*/  FSETP.GE.AND P0, PT, |R3|, 105615, PT ;  /* 0x47ce47800300780b */ /* 0x000fe20003f06200 */
[----:B------:R-:W-:-:S04]  /*0890*/  FFMA.SAT R0, R4, R5, 0.5 ;  /* 0x3f00000004007423 */ /* 0x000fc80000002005 */
[----:B------:R-:W-:Y:S01]  /*08a0*/  FFMA.RM R5, R0, R9, 12582913 ;  /* 0x4b40000100057423 */ /* 0x000fe20000004009 */
[----:B------:R-:W-:-:S03]  /*08b0*/  FMUL R0, R3, 0.63661974668502807617 ;  /* 0x3f22f98303007820 */ /* 0x000fc60000400000 */
[C---:B------:R-:W-:Y:S01]  /*08c0*/  FADD R9, R5.reuse, -12583039 ;  /* 0xcb40007f05097421 */ /* 0x040fe20000000000 */
[----:B------:R-:W-:Y:S02]  /*08d0*/  IMAD.SHL.U32 R10, R5, 0x800000, RZ ;  /* 0x00800000050a7824 */ /* 0x000fe400078e00ff */
[----:B------:R-:W0:Y:S01]  /*08e0*/  F2I.NTZ R0, R0 ;  /* 0x0000000000007305 */ /* 0x000e220000203100 */
[----:B------:R-:W-:-:S04]  /*08f0*/  FFMA R9, R4, 1.4426950216293334961, -R9 ;  /* 0x3fb8aa3b04097823 */ /* 0x000fc80000000809 */
[----:B------:R-:W-:-:S04]  /*0900*/  FFMA R4, R4, 1.925963033500011079e-08, R9 ;  /* 0x32a5706004047823 */ /* 0x000fc80000000009 */
[----:B------:R-:W1:Y:S01]  /*0910*/  MUFU.EX2 R9, R4 ;  /* 0x0000000400097308 */ /* 0x000e620000000800 */
[----:B0-----:R-:W-:-:S05]  /*0920*/  I2FP.F32.S32 R16, R0 ;  /* 0x0000000000107245 */ /* 0x001fca0000201400 */
[----:B------:R-:W-:-:S04]  /*0930*/  FFMA R5, R16, -1.5707962512969970703, R3 ;  /* 0xbfc90fda10057823 */ /* 0x000fc80000000003 */
[----:B------:R-:W-:Y:S01]  /*0940*/  FFMA R5, R16, -7.5497894158615963534e-08, R5 ;  /* 0xb3a2216810057823 */ /* 0x000fe20000000005 */
[----:B-1----:R-:W-:-:S03]  /*0950*/  FMUL R10, R10, R9 ;  /* 0x000000090a0a7220 */ /* 0x002fc60000400000 */
[----:B------:R-:W-:Y:S01]  /*0960*/  FFMA R16, R16, -5.3903029534742383927e-15, R5 ;  /* 0xa7c234c510107823 */ /* 0x000fe20000000005 */
[----:B------:R-:W-:Y:S01]  /*0970*/  FMUL R9, R10, R10 ;  /* 0x0000000a0a097220 */ /* 0x000fe20000400000 */
[----:B------:R-:W-:Y:S06]  /*0980*/  @!P0 BRA `(.L_x_86) ;  /* 0x0000000000c48947 */ /* 0x000fec0003800000 */
[----:B------:R-:W-:-:S13]  /*0990*/  FSETP.NEU.AND P0, PT, |R3|, +INF , PT ;  /* 0x7f8000000300780b */ /* 0x000fda0003f0d200 */
[----:B------:R-:W-:Y:S01]  /*09a0*/  @!P0 FMUL R16, RZ, R3 ;  /* 0x00000003ff108220 */ /* 0x000fe20000400000 */
[----:B------:R-:W-:Y:S01]  /*09b0*/  @!P0 MOV R0, RZ ;  /* 0x000000ff00008202 */ /* 0x000fe20000000f00 */
[----:B------:R-:W-:Y:S06]  /*09c0*/  @!P0 BRA `(.L_x_86) ;  /* 0x0000000000b48947 */ /* 0x000fec0003800000 */
[----:B------:R-:W-:Y:S01]  /*09d0*/  SHF.L.U32 R4, R3, 0x8, RZ ;  /* 0x0000000803047819 */ /* 0x000fe200000006ff */
[----:B------:R-:W-:Y:S01]  /*09e0*/  IMAD.MOV.U32 R8, RZ, RZ, RZ ;  /* 0x000000ffff087224 */ /* 0x000fe200078e00ff */
[----:B------:R-:W-:Y:S01]  /*09f0*/  MOV R0, R1 ;  /* 0x0000000100007202 */ /* 0x000fe20000000f00 */
[----:B------:R-:W0:Y:S01]  /*0a00*/  LDCU.64 UR8, c[0x4][URZ] ;  /* 0x01000000ff0877ac */ /* 0x000e220008000a00 */
[----:B------:R-:W-:Y:S01]  /*0a10*/  LOP3.LUT R19, R4, 0x80000000, RZ, 0xfc, !PT ;  /* 0x8000000004137812 */ /* 0x000fe200078efcff */
[----:B------:R-:W-:Y:S01]  /*0a20*/  UMOV UR5, URZ ;  /* 0x000000ff00057c82 */ /* 0x000fe20008000000 */
[----:B------:R-:W-:-:S05]  /*0a30*/  UMOV UR4, URZ ;  /* 0x000000ff00047c82 */ /* 0x000fca0008000000 */
.L_x_87:
[----:B0-----:R-:W-:Y:S01]  /*0a40*/  MOV R14, UR8 ;  /* 0x00000008000e7c02 */ /* 0x001fe20008000f00 */
[----:B------:R-:W-:-:S05]  /*0a50*/  IMAD.U32 R15, RZ, RZ, UR9 ;  /* 0x00000009ff0f7e24 */ /* 0x000fca000f8e00ff */
[----:B------:R-:W2:Y:S01]  /*0a60*/  LDG.E.CONSTANT R4, desc[UR6][R14.64] ;  /* 0x000000060e047981 */ /* 0x000ea2000c1e9900 */
[----:B------:R-:W-:Y:S02]  /*0a70*/  UIADD3 UR8, UP0, UPT, UR8, 0x4, URZ ;  /* 0x0000000408087890 */ /* 0x000fe4000ff1e0ff */
[----:B------:R-:W-:Y:S02]  /*0a80*/  UIADD3 UR4, UPT, UPT, UR4, 0x1, URZ ;  /* 0x0000000104047890 */ /* 0x000fe4000fffe0ff */
[----:B------:R-:W-:Y:S02]  /*0a90*/  UIADD3.X UR9, UPT, UPT, URZ, UR9, URZ, UP0, !UPT ;  /* 0x00000009ff097290 */ /* 0x000fe400087fe4ff */
[----:B------:R-:W-:Y:S01]  /*0aa0*/  UISETP.NE.AND UP0, UPT, UR4, 0x6, UPT ;  /* 0x000000060400788c */ /* 0x000fe2000bf05270 */
[----:B--2---:R-:W-:-:S03]  /*0ab0*/  IMAD.WIDE.U32 R4, R4, R19, RZ ;  /* 0x0000001304047225 */ /* 0x004fc600078e00ff */
[----:B------:R-:W-:-:S04]  /*0ac0*/  IADD3 R17, P0, PT, R4, R8, RZ ;  /* 0x0000000804117210 */ /* 0x000fc80007f1e0ff */
[----:B------:R-:W-:Y:S01]  /*0ad0*/  IADD3.X R8, PT, PT, R5, UR5, RZ, P0, !PT ;  /* 0x0000000505087c10 */ /* 0x000fe200087fe4ff */
        /* <DEDUP_REMOVED lines=16> */
[C---:B------:R-:W-:Y:S01]  /*0be0*/  SHF.L.W.U32.HI R4, R3.reuse, 0x2, R0 ;  /* 0x0000000203047819 */ /* 0x040fe20000010e00 */
[----:B------:R-:W-:-:S03]  /*0bf0*/  IMAD.SHL.U32 R3, R3, 0x4, RZ ;  /* 0x0000000403037824 */ /* 0x000fc600078e00ff */
[----:B------:R-:W-:Y:S02]  /*0c00*/  SHF.R.S32.HI R5, RZ, 0x1f, R4 ;  /* 0x0000001fff057819 */ /* 0x000fe40000011404 */
[----:B------:R-:W-:Y:S02]  /*0c10*/  ISETP.GE.AND P0, PT, R4, RZ, PT ;  /* 0x000000ff0400720c */ /* 0x000fe40003f06270 */
[C---:B------:R-:W-:Y:S02]  /*0c20*/  LOP3.LUT R14, R5.reuse, R3, RZ, 0x3c, !PT ;  /* 0x00000003050e7212 */ /* 0x040fe400078e3cff */
[----:B------:R-:W-:Y:S02]  /*0c30*/  LOP3.LUT R15, R5, R4, RZ, 0x3c, !PT ;  /* 0x00000004050f7212 */ /* 0x000fe400078e3cff */
[----:B------:R-:W-:-:S04]  /*0c40*/  SHF.R.U32.HI R3, RZ, 0x1e, R0 ;  /* 0x0000001eff037819 */ /* 0x000fc80000011600 */
[----:B------:R-:W1:Y:S01]  /*0c50*/  I2F.F64.S64 R14, R14 ;  /* 0x0000000e000e7312 */ /* 0x000e620000301c00 */
[----:B------:R-:W-:Y:S01]  /*0c60*/  LEA.HI R0, R4, R3, RZ, 0x1 ;  /* 0x0000000304007211 */ /* 0x000fe200078f08ff */
[----:B-1----:R-:W-:-:S10]  /*0c70*/  DMUL R18, R14, UR4 ;  /* 0x000000040e127c28 */ /* 0x002fd40008000000 */
[----:B------:R-:W1:Y:S02]  /*0c80*/  F2F.F32.F64 R18, R18 ;  /* 0x0000001200127310 */ /* 0x000e640000301000 */
[----:B01----:R-:W-:-:S07]  /*0c90*/  FSEL R16, -R18, R18, !P0 ;  /* 0x0000001212107208 */ /* 0x003fce0004000100 */
.L_x_86:
[----:B------:R-:W-:Y:S05]  /*0ca0*/  BSYNC.RECONVERGENT B0 ;  /* 0x0000000000007941 */ /* 0x000fea0003800200 */
.L_x_85:
[----:B------:R-:W0:Y:S08]  /*0cb0*/  LDC R3, c[0x0][0x398] ;  /* 0x0000e600ff037b82 */ /* 0x000e300000000800 */
[----:B------:R-:W1:Y:S01]  /*0cc0*/  LDC.64 R14, c[0x0][0x380] ;  /* 0x0000e000ff0e7b82 */ /* 0x000e620000000a00 */
[----:B0-----:R-:W-:-:S03]  /*0cd0*/  IMAD.WIDE R4, R3, 0x4, RZ ;  /* 0x0000000403047825 */ /* 0x001fc600078e02ff */
[----:B-1----:R-:W-:-:S04]  /*0ce0*/  IADD3 R14, P0, PT, R4, R14, RZ ;  /* 0x0000000e040e7210 */ /* 0x002fc80007f1e0ff */
[----:B------:R-:W-:-:S05]  /*0cf0*/  IADD3.X R15, PT, PT, R5, R15, RZ, P0, !PT ;  /* 0x0000000f050f7210 */ /* 0x000fca00007fe4ff */
[----:B------:R-:W2:Y:S01]  /*0d00*/  LDG.E.CONSTANT R17, desc[UR6][R14.64] ;  /* 0x000000060e117981 */ /* 0x000ea2000c1e9900 */
[----:B------:R-:W-:Y:S02]  /*0d10*/  ISETP.GE.U32.AND P2, PT, R13, 0x2, PT ;  /* 0x000000020d00780c */ /* 0x000fe40003f46070 */
[----:B------:R-:W-:Y:S01]  /*0d20*/  LOP3.LUT R18, R0, 0x1, RZ, 0xc0, !PT ;  /* 0x0000000100127812 */ /* 0x000fe200078ec0ff */
[----:B------:R-:W-:Y:S02]  /*0d30*/  IMAD.MOV.U32 R20, RZ, RZ, 0x37cbac00 ;  /* 0x37cbac00ff147424 */ /* 0x000fe400078e00ff */
[----:B------:R-:W-:Y:S01]  /*0d40*/  FMUL R19, R16, R16 ;  /* 0x0000001010137220 */ /* 0x000fe20000400000 */
[----:B------:R-:W-:Y:S02]  /*0d50*/  ISETP.NE.U32.AND P0, PT, R18, 0x1, PT ;  /* 0x000000011200780c */ /* 0x000fe40003f05070 */
[----:B--2---:R-:W-:-:S06]  /*0d60*/  MOV R8, R17 ;  /* 0x0000001100087202 */ /* 0x004fcc0000000f00 */
[----:B------:R-:W2:Y:S01]  /*0d70*/  @P2 LDG.E.CONSTANT R8, desc[UR6][R14.64+0x4] ;  /* 0x000004060e082981 */ /* 0x000ea2000c1e9900 */
[----:B------:R-:W-:Y:S01]  /*0d80*/  HFMA2 R18, -RZ, RZ, 1.0078125, -8.98838043212890625e-05 ;  /* 0x3c0885e4ff127431 */ /* 0x000fe200000001ff */
[----:B------:R-:W-:Y:S01]  /*0d90*/  IADD3 R6, P1, PT, R6, R4, RZ ;  /* 0x0000000406067210 */ /* 0x000fe20007f3e0ff */
[----:B------:R-:W-:Y:S01]  /*0da0*/  FFMA R20, R19, R20, -0.0013887860113754868507 ;  /* 0xbab607ed13147423 */ /* 0x000fe20000000014 */
[----:B------:R-:W-:Y:S02]  /*0db0*/  IADD3 R0, PT, PT, R0, 0x1, RZ ;  /* 0x0000000100007810 */ /* 0x000fe40007ffe0ff */
[----:B------:R-:W-:Y:S01]  /*0dc0*/  MOV R21, 0x3e2aaaa8 ;  /* 0x3e2aaaa800157802 */ /* 0x000fe20000000f00 */
[----:B------:R-:W-:Y:S01]  /*0dd0*/  IMAD.X R7, R7, 0x1, R5, P1 ;  /* 0x0000000107077824 */ /* 0x000fe200008e0605 */
[----:B------:R-:W-:Y:S02]  /*0de0*/  FSEL R20, R20, -0.00019574658654164522886, P0 ;  /* 0xb94d415314147808 */ /* 0x000fe40000000000 */
[----:B------:R-:W-:-:S02]  /*0df0*/  LOP3.LUT P1, RZ, R0, 0x2, RZ, 0xc0, !PT ;  /* 0x0000000200ff7812 */ /* 0x000fc4000782c0ff */
[----:B------:R-:W-:Y:S01]  /*0e00*/  FSEL R18, R18, 0.041666727513074874878, !P0 ;  /* 0x3d2aaabb12127808 */ /* 0x000fe20004000000 */
[----:B------:R0:W-:Y:S01]  /*0e10*/  STG.E desc[UR6][R6.64], R17 ;  /* 0x0000001106007986 */ /* 0x0001e2000c101906 */
[----:B------:R-:W-:Y:S02]  /*0e20*/  FSEL R0, R16, 1, !P0 ;  /* 0x3f80000010007808 */ /* 0x000fe40004000000 */
[----:B------:R-:W-:Y:S01]  /*0e30*/  FSEL R16, -R21, -0.4999999701976776123, !P0 ;  /* 0xbeffffff15107808 */ /* 0x000fe20004000100 */
[----:B------:R-:W-:Y:S01]  /*0e40*/  FFMA R18, R19, R20, R18 ;  /* 0x0000001413127223 */ /* 0x000fe20000000012 */
[----:B------:R-:W-:Y:S01]  /*0e50*/  ISETP.GE.U32.AND P0, PT, R13, 0x3, PT ;  /* 0x000000030d00780c */ /* 0x000fe20003f06070 */
[----:B------:R-:W-:Y:S02]  /*0e60*/  FADD R21, R10, R10 ;  /* 0x0000000a0a157221 */ /* 0x000fe40000000000 */
[C---:B------:R-:W-:Y:S01]  /*0e70*/  FFMA R16, R19.reuse, R18, R16 ;  /* 0x0000001213107223 */ /* 0x040fe20000000010 */
[----:B------:R-:W-:-:S04]  /*0e80*/  FFMA R19, R19, R0, RZ ;  /* 0x0000000013137223 */ /* 0x000fc800000000ff */
[----:B------:R-:W-:-:S04]  /*0e90*/  FFMA R0, R19, R16, R0 ;  /* 0x0000001013007223 */ /* 0x000fc80000000000 */
[----:B------:R-:W-:-:S04]  /*0ea0*/  @P1 FADD R0, RZ, -R0 ;  /* 0x80000000ff001221 */ /* 0x000fc80000000000 */
[----:B------:R-:W-:Y:S01]  /*0eb0*/  FMUL R21, R0, R21 ;  /* 0x0000001500157220 */ /* 0x000fe20000400000 */
[----:B--2---:R0:W-:Y:S01]  /*0ec0*/  @P2 STG.E desc[UR6][R6.64+0x4], R8 ;  /* 0x0000040806002986 */ /* 0x0041e2000c101906 */
[----:B------:R-:W-:Y:S05]  /*0ed0*/  @!P0 BRA `(.L_x_88) ;  /* 0x00000008003c8947 */ /* 0x000fea0003800000 */
[----:B------:R-:W-:Y:S01]  /*0ee0*/  IADD3 R10, PT, PT, R13, -0x3, RZ ;  /* 0xfffffffd0d0a7810 */ /* 0x000fe20007ffe0ff */
[----:B------:R-:W-:Y:S01]  /*0ef0*/  FADD R0, R9, 1 ;  /* 0x3f80000009007421 */ /* 0x000fe20000000000 */
[----:B------:R-:W-:Y:S01]  /*0f00*/  VIADD R13, R13, 0xfffffffe ;  /* 0xfffffffe0d0d7836 */ /* 0x000fe20000000000 */
[----:B------:R-:W-:Y:S02]  /*0f10*/  MOV R23, 0x2 ;  /* 0x0000000200177802 */ /* 0x000fe40000000f00 */
[----:B------:R-:W-:Y:S01]  /*0f20*/  ISETP.GE.U32.AND P0, PT, R10, 0x7, PT ;  /* 0x000000070a00780c */ /* 0x000fe20003f06070 */
[----:B------:R-:W-:Y:S01]  /*0f30*/  FADD R10, -R21, R0 ;  /* 0x00000000150a7221 */ /* 0x000fe20000000100 */
[----:B------:R-:W-:Y:S02]  /*0f40*/  MOV R0, R17 ;  /* 0x0000001100007202 */ /* 0x000fe40000000f00 */
[----:B------:R-:W-:Y:S01]  /*0f50*/  LOP3.LUT R26, R13, 0x7, RZ, 0xc0, !PT ;  /* 0x000000070d1a7812 */ /* 0x000fe200078ec0ff */
[----:B------:R-:W-:-:S08]  /*0f60*/  FMUL R10, R10, 0.5 ;  /* 0x3f0000000a0a7820 */ /* 0x000fd00000400000 */
[----:B------:R-:W-:Y:S05]  /*0f70*/  @!P0 BRA `(.L_x_89) ;  /* 0x0000000400188947 */ /* 0x000fea0003800000 */
[----:B------:R-:W1:Y:S01]  /*0f80*/  LDCU.64 UR4, c[0x0][0x3a0] ;  /* 0x00007400ff0477ac */ /* 0x000e620008000a00 */
[----:B0-----:R-:W-:Y:S01]  /*0f90*/  IMAD.WIDE R16, R11, 0x4, R4 ;  /* 0x000000040b107825 */ /* 0x001fe200078e0204 */
[----:B------:R-:W-:-:S03]  /*0fa0*/  LOP3.LUT R24, R13, 0xfffffff8, RZ, 0xc0, !PT ;  /* 0xfffffff80d187812 */ /* 0x000fc600078ec0ff */
[----:B------:R-:W-:Y:S01]  /*0fb0*/  HFMA2 R23, -RZ, RZ, 0, 0 ;  /* 0x00000000ff177431 */ /* 0x000fe200000001ff */
[----:B------:R-:W-:Y:S02]  /*0fc0*/  IADD3 R24, PT, PT, -R24, RZ, RZ ;  /* 0x000000ff18187210 */ /* 0x000fe40007ffe1ff */
[----:B-1----:R-:W-:Y:S02]  /*0fd0*/  IADD3 R20, P1, PT, R16, UR4, RZ ;  /* 0x0000000410147c10 */ /* 0x002fe4000ff3e0ff */
[----:B------:R-:W-:Y:S02]  /*0fe0*/  IADD3 R16, P0, PT, R14, 0x14, RZ ;  /* 0x000000140e107810 */ /* 0x000fe40007f1e0ff */
[----:B------:R-:W-:-:S04]  /*0ff0*/  IADD3 R20, P2, PT, R20, 0x14, RZ ;  /* 0x0000001414147810 */ /* 0x000fc80007f5e0ff */
[----:B------:R-:W-:Y:S01]  /*1000*/  IADD3.X R27, PT, PT, RZ, UR5, R17, P2, P1 ;  /* 0x00000005ff1b7c10 */ /* 0x000fe200097e2411 */
[----:B------:R-:W-:-:S08]  /*1010*/  IMAD.X R17, RZ, RZ, R15, P0 ;  /* 0x000000ffff117224 */ /* 0x000fd000000e060f */
.L_x_90:
[----:B0-----:R-:W2:Y:S04]  /*1020*/  LDG.E.CONSTANT R19, desc[UR6][R16.64+-0xc] ;  /* 0xfffff40610137981 */ /* 0x001ea8000c1e9900 */
[----:B------:R-:W2:Y:S04]  /*1030*/  LDG.E.CONSTANT R28, desc[UR6][R16.64+-0x10] ;  /* 0xfffff006101c7981 */ /* 0x000ea8000c1e9900 */
[----:B------:R-:W3:Y:S04]  /*1040*/  LDG.E.CONSTANT R18, desc[UR6][R16.64+-0x8] ;  /* 0xfffff80610127981 */ /* 0x000ee8000c1e9900 */
[----:B------:R-:W4:Y:S04]  /*1050*/  LDG.E.CONSTANT R25, desc[UR6][R16.64+-0x4] ;  /* 0xfffffc0610197981 */ /* 0x000f28000c1e9900 */
[----:B------:R-:W5:Y:S01]  /*1060*/  LDG.E.CONSTANT R22, desc[UR6][R16.64] ;  /* 0x0000000610167981 */ /* 0x000f62000c1e9900 */
[----:B--2---:R-:W-:-:S04]  /*1070*/  FADD R29, R19, R28 ;  /* 0x0000001c131d7221 */ /* 0x004fc80000000000 */
[----:B------:R-:W-:Y:S01]  /*1080*/  FMUL R28, R10, R29 ;  /* 0x0000001d0a1c7220 */ /* 0x000fe20000400000 */
[----:B---3--:R-:W-:Y:S01]  /*1090*/  FADD R19, R19, R18 ;  /* 0x0000001213137221 */ /* 0x008fe20000000000 */
[----:B------:R-:W2:Y:S02]  /*10a0*/  LDG.E.CONSTANT R29, desc[UR6][R16.64+0x8] ;  /* 0x00000806101d7981 */ /* 0x000ea4000c1e9900 */
[----:B------:R-:W-:-:S04]  /*10b0*/  FFMA R28, R21, R8, R28 ;  /* 0x00000008151c7223 */ /* 0x000fc8000000001c */
[----:B------:R-:W-:Y:S01]  /*10c0*/  FFMA R0, -R9, R0, R28 ;  /* 0x0000000009007223 */ /* 0x000fe2000000011c */
[----:B------:R-:W-:Y:S01]  /*10d0*/  FMUL R28, R10, R19 ;  /* 0x000000130a1c7220 */ /* 0x000fe20000400000 */
[----:B----4-:R-:W-:-:S03]  /*10e0*/  FADD R19, R18, R25 ;  /* 0x0000001912137221 */ /* 0x010fc60000000000 */
[----:B------:R-:W-:Y:S01]  /*10f0*/  FFMA R28, R21, R0, R28 ;  /* 0x00000000151c7223 */ /* 0x000fe2000000001c */
[----:B------:R-:W-:Y:S01]  /*1100*/  FMUL R18, R10, R19 ;  /* 0x000000130a127220 */ /* 0x000fe20000400000 */
[----:B------:R-:W-:Y:S01]  /*1110*/  MOV R19, R27 ;  /* 0x0000001b00137202 */ /* 0x000fe20000000f00 */
[----:B-----5:R-:W-:Y:S01]  /*1120*/  FADD R27, R25, R22 ;  /* 0x00000016191b7221 */ /* 0x020fe20000000000 */
[----:B------:R-:W-:Y:S01]  /*1130*/  FFMA R8, -R9, R8, R28 ;  /* 0x0000000809087223 */ /* 0x000fe2000000011c */
[----:B------:R-:W3:Y:S03]  /*1140*/  LDG.E.CONSTANT R25, desc[UR6][R16.64+0x4] ;  /* 0x0000040610197981 */ /* 0x000ee6000c1e9900 */
[----:B------:R-:W-:Y:S01]  /*1150*/  FFMA R28, R21, R8, R18 ;  /* 0x00000008151c7223 */ /* 0x000fe20000000012 */
[----:B------:R-:W-:-:S03]  /*1160*/  MOV R18, R20 ;  /* 0x0000001400127202 */ /* 0x000fc60000000f00 */
[----:B------:R-:W-:Y:S01]  /*1170*/  FFMA R20, -R9, R0, R28 ;  /* 0x0000000009147223 */ /* 0x000fe2000000011c */
[----:B------:R-:W-:Y:S01]  /*1180*/  FMUL R28, R10, R27 ;  /* 0x0000001b0a1c7220 */ /* 0x000fe20000400000 */
[----:B------:R0:W-:Y:S03]  /*1190*/  STG.E desc[UR6][R18.64+-0x8], R8 ;  /* 0xfffff80812007986 */ /* 0x0001e6000c101906 */
[----:B------:R-:W-:Y:S01]  /*11a0*/  FFMA R28, R21, R20, R28 ;  /* 0x00000014151c7223 */ /* 0x000fe2000000001c */
[----:B------:R-:W4:Y:S04]  /*11b0*/  LDG.E.CONSTANT R27, desc[UR6][R16.64+0x10] ;  /* 0x00001006101b7981 */ /* 0x000f28000c1e9900 */
[----:B------:R1:W-:Y:S01]  /*11c0*/  STG.E desc[UR6][R18.64+-0xc], R0 ;  /* 0xfffff40012007986 */ /* 0x0003e2000c101906 */
[----:B0-----:R-:W-:-:S03]  /*11d0*/  FFMA R8, -R9, R8, R28 ;  /* 0x0000000809087223 */ /* 0x001fc6000000011c */
[----:B------:R0:W5:Y:S04]  /*11e0*/  LDG.E.CONSTANT R28, desc[UR6][R16.64+0xc] ;  /* 0x00000c06101c7981 */ /* 0x000168000c1e9900 */
[----:B------:R4:W-:Y:S04]  /*11f0*/  STG.E desc[UR6][R18.64+-0x4], R20 ;  /* 0xfffffc1412007986 */ /* 0x0009e8000c101906 */
[----:B------:R4:W-:Y:S01]  /*1200*/  STG.E desc[UR6][R18.64], R8 ;  /* 0x0000000812007986 */ /* 0x0009e2000c101906 */
[----:B------:R-:W-:-:S05]  /*1210*/  VIADD R24, R24, 0x8 ;  /* 0x0000000818187836 */ /* 0x000fca0000000000 */
[----:B------:R-:W-:Y:S02]  /*1220*/  ISETP.NE.AND P0, PT, R24, RZ, PT ;  /* 0x000000ff1800720c */ /* 0x000fe40003f05270 */
[----:B0-----:R-:W-:Y:S02]  /*1230*/  IADD3 R16, P1, PT, R16, 0x20, RZ ;  /* 0x0000002010107810 */ /* 0x001fe40007f3e0ff */
[----:B------:R-:W-:Y:S02]  /*1240*/  IADD3 R23, PT, PT, R23, 0x8, RZ ;  /* 0x0000000817177810 */ /* 0x000fe40007ffe0ff */
[----:B------:R-:W-:Y:S01]  /*1250*/  IADD3.X R17, PT, PT, RZ, R17, RZ, P1, !PT ;  /* 0x00000011ff117210 */ /* 0x000fe20000ffe4ff */
[----:B---3--:R-:W-:-:S04]  /*1260*/  FADD R22, R22, R25 ;  /* 0x0000001916167221 */ /* 0x008fc80000000000 */
[----:B------:R-:W-:Y:S01]  /*1270*/  FMUL R22, R10, R22 ;  /* 0x000000160a167220 */ /* 0x000fe20000400000 */
[----:B--2---:R-:W-:-:S03]  /*1280*/  FADD R25, R25, R29 ;  /* 0x0000001d19197221 */ /* 0x004fc60000000000 */
[----:B------:R-:W-:Y:S01]  /*1290*/  FFMA R22, R21, R8, R22 ;  /* 0x0000000815167223 */ /* 0x000fe20000000016 */
[----:B-1----:R-:W-:-:S03]  /*12a0*/  FMUL R0, R10, R25 ;  /* 0x000000190a007220 */ /* 0x002fc60000400000 */
[----:B------:R-:W-:-:S04]  /*12b0*/  FFMA R22, -R9, R20, R22 ;  /* 0x0000001409167223 */ /* 0x000fc80000000116 */
[----:B------:R-:W-:-:S04]  /*12c0*/  FFMA R0, R21, R22, R0 ;  /* 0x0000001615007223 */ /* 0x000fc80000000000 */
[----:B------:R-:W-:Y:S01]  /*12d0*/  FFMA R25, -R9, R8, R0 ;  /* 0x0000000809197223 */ /* 0x000fe20000000100 */
[----:B-----5:R-:W-:-:S04]  /*12e0*/  FADD R29, R29, R28 ;  /* 0x0000001c1d1d7221 */ /* 0x020fc80000000000 */
[----:B------:R-:W-:Y:S01]  /*12f0*/  FMUL R0, R10, R29 ;  /* 0x0000001d0a007220 */ /* 0x000fe20000400000 */
[----:B----4-:R-:W-:-:S03]  /*1300*/  FADD R27, R28, R27 ;  /* 0x0000001b1c1b7221 */ /* 0x010fc60000000000 */
[----:B------:R-:W-:Y:S01]  /*1310*/  FFMA R0, R21, R25, R0 ;  /* 0x0000001915007223 */ /* 0x000fe20000000000 */
[----:B------:R-:W-:-:S03]  /*1320*/  FMUL R27, R10, R27 ;  /* 0x0000001b0a1b7220 */ /* 0x000fc60000400000 */
[----:B------:R-:W-:-:S04]  /*1330*/  FFMA R0, -R9, R22, R0 ;  /* 0x0000001609007223 */ /* 0x000fc80000000100 */
[----:B------:R-:W-:-:S04]  /*1340*/  FFMA R20, R21, R0, R27 ;  /* 0x0000000015147223 */ /* 0x000fc8000000001b */
[----:B------:R-:W-:Y:S01]  /*1350*/  FFMA R8, -R9, R25, R20 ;  /* 0x0000001909087223 */ /* 0x000fe20000000114 */
[----:B------:R0:W-:Y:S04]  /*1360*/  STG.E desc[UR6][R18.64+0x4], R22 ;  /* 0x0000041612007986 */ /* 0x0001e8000c101906 */
[----:B------:R0:W-:Y:S04]  /*1370*/  STG.E desc[UR6][R18.64+0x8], R25 ;  /* 0x0000081912007986 */ /* 0x0001e8000c101906 */
[----:B------:R0:W-:Y:S04]  /*1380*/  STG.E desc[UR6][R18.64+0xc], R0 ;  /* 0x00000c0012007986 */ /* 0x0001e8000c101906 */
[----:B------:R0:W-:Y:S01]  /*1390*/  STG.E desc[UR6][R18.64+0x10], R8 ;  /* 0x0000100812007986 */ /* 0x0001e2000c101906 */
[----:B------:R-:W-:-:S04]  /*13a0*/  IADD3 R20, P2, PT, R18, 0x20, RZ ;  /* 0x0000002012147810 */ /* 0x000fc80007f5e0ff */
[----:B------:R-:W-:Y:S01]  /*13b0*/  IADD3.X R27, PT, PT, RZ, R19, RZ, P2, !PT ;  /* 0x00000013ff1b7210 */ /* 0x000fe200017fe4ff */
[----:B------:R-:W-:Y:S08]  /*13c0*/  @P0 BRA `(.L_x_90) ;  /* 0xfffffffc00140947 */ /* 0x000ff0000383ffff */
[----:B------:R-:W-:-:S07]  /*13d0*/  VIADD R23, R23, 0x2 ;  /* 0x0000000217177836 */ /* 0x000fce0000000000 */
.L_x_89:
[----:B------:R-:W-:-:S13]  /*13e0*/  ISETP.NE.AND P0, PT, R26, RZ, PT ;  /* 0x000000ff1a00720c */ /* 0x000fda0003f05270 */
[----:B------:R-:W-:Y:S05]  /*13f0*/  @!P0 BRA `(.L_x_88) ;  /* 0x0000000000f48947 */ /* 0x000fea0003800000 */
[----:B------:R-:W-:Y:S02]  /*1400*/  ISETP.GE.U32.AND P0, PT, R26, 0x4, PT ;  /* 0x000000041a00780c */ /* 0x000fe40003f06070 */
[----:B------:R-:W-:-:S04]  /*1410*/  LOP3.LUT R24, R13, 0x3, RZ, 0xc0, !PT ;  /* 0x000000030d187812 */ /* 0x000fc800078ec0ff */
[----:B------:R-:W-:-:S07]  /*1420*/  ISETP.NE.AND P1, PT, R24, RZ, PT ;  /* 0x000000ff1800720c */ /* 0x000fce0003f25270 */
[----:B------:R-:W-:Y:S06]  /*1430*/  @!P0 BRA `(.L_x_91) ;  /* 0x0000000000708947 */ /* 0x000fec0003800000 */
[----:B0-----:R-:W-:-:S05]  /*1440*/  IMAD.WIDE R16, R23, 0x4, R14 ;  /* 0x0000000417107825 */ /* 0x001fca00078e020e */
[----:B------:R-:W2:Y:S04]  /*1450*/  LDG.E.CONSTANT R25, desc[UR6][R16.64] ;  /* 0x0000000610197981 */ /* 0x000ea8000c1e9900 */
[----:B------:R-:W2:Y:S04]  /*1460*/  LDG.E.CONSTANT R22, desc[UR6][R16.64+-0x4] ;  /* 0xfffffc0610167981 */ /* 0x000ea8000c1e9900 */
[----:B------:R-:W3:Y:S04]  /*1470*/  LDG.E.CONSTANT R18, desc[UR6][R16.64+0x4] ;  /* 0x0000040610127981 */ /* 0x000ee8000c1e9900 */
[----:B------:R-:W4:Y:S04]  /*1480*/  LDG.E.CONSTANT R19, desc[UR6][R16.64+0x8] ;  /* 0x0000080610137981 */ /* 0x000f28000c1e9900 */
[----:B------:R0:W5:Y:S02]  /*1490*/  LDG.E.CONSTANT R20, desc[UR6][R16.64+0xc] ;  /* 0x00000c0610147981 */ /* 0x000164000c1e9900 */
[C---:B0-----:R-:W-:Y:S01]  /*14a0*/  IMAD.WIDE R16, R23.reuse, 0x4, R6 ;  /* 0x0000000417107825 */ /* 0x041fe200078e0206 */
[----:B------:R-:W-:-:S03]  /*14b0*/  IADD3 R23, PT, PT, R23, 0x4, RZ ;  /* 0x0000000417177810 */ /* 0x000fc60007ffe0ff */
[----:B--2---:R-:W-:-:S04]  /*14c0*/  FADD R27, R25, R22 ;  /* 0x00000016191b7221 */ /* 0x004fc80000000000 */
[----:B------:R-:W-:Y:S01]  /*14d0*/  FMUL R22, R10, R27 ;  /* 0x0000001b0a167220 */ /* 0x000fe20000400000 */
[----:B---3--:R-:W-:-:S03]  /*14e0*/  FADD R25, R25, R18 ;  /* 0x0000001219197221 */ /* 0x008fc60000000000 */
[----:B------:R-:W-:-:S04]  /*14f0*/  FFMA R22, R21, R8, R22 ;  /* 0x0000000815167223 */ /* 0x000fc80000000016 */
[----:B------:R-:W-:Y:S01]  /*1500*/  FFMA R22, -R9, R0, R22 ;  /* 0x0000000009167223 */ /* 0x000fe20000000116 */
[----:B------:R-:W-:Y:S01]  /*1510*/  FMUL R0, R10, R25 ;  /* 0x000000190a007220 */ /* 0x000fe20000400000 */
[----:B----4-:R-:W-:Y:S01]  /*1520*/  FADD R25, R18, R19 ;  /* 0x0000001312197221 */ /* 0x010fe20000000000 */
[----:B-----5:R-:W-:Y:S02]  /*1530*/  FADD R19, R19, R20 ;  /* 0x0000001413137221 */ /* 0x020fe40000000000 */
[----:B------:R-:W-:Y:S01]  /*1540*/  FFMA R0, R21, R22, R0 ;  /* 0x0000001615007223 */ /* 0x000fe20000000000 */
[C---:B------:R-:W-:Y:S01]  /*1550*/  FMUL R26, R10.reuse, R25 ;  /* 0x000000190a1a7220 */ /* 0x040fe20000400000 */
[----:B------:R-:W-:Y:S01]  /*1560*/  FMUL R19, R10, R19 ;  /* 0x000000130a137220 */ /* 0x000fe20000400000 */
[----:B------:R1:W-:Y:S01]  /*1570*/  STG.E desc[UR6][R16.64], R22 ;  /* 0x0000001610007986 */ /* 0x0003e2000c101906 */
[----:B------:R-:W-:-:S04]  /*1580*/  FFMA R18, -R9, R8, R0 ;  /* 0x0000000809127223 */ /* 0x000fc80000000100 */
[----:B------:R-:W-:Y:S01]  /*1590*/  FFMA R26, R21, R18, R26 ;  /* 0x00000012151a7223 */ /* 0x000fe2000000001a */
[----:B------:R1:W-:Y:S03]  /*15a0*/  STG.E desc[UR6][R16.64+0x4], R18 ;  /* 0x0000041210007986 */ /* 0x0003e6000c101906 */
[----:B------:R-:W-:-:S04]  /*15b0*/  FFMA R0, -R9, R22, R26 ;  /* 0x0000001609007223 */ /* 0x000fc8000000011a */
[----:B------:R-:W-:Y:S01]  /*15c0*/  FFMA R19, R21, R0, R19 ;  /* 0x0000000015137223 */ /* 0x000fe20000000013 */
[----:B------:R1:W-:Y:S03]  /*15d0*/  STG.E desc[UR6][R16.64+0x8], R0 ;  /* 0x0000080010007986 */ /* 0x0003e6000c101906 */
[----:B------:R-:W-:-:S05]  /*15e0*/  FFMA R8, -R9, R18, R19 ;  /* 0x0000001209087223 */ /* 0x000fca0000000113 */
[----:B------:R1:W-:Y:S02]  /*15f0*/  STG.E desc[UR6][R16.64+0xc], R8 ;  /* 0x00000c0810007986 */ /* 0x0003e4000c101906 */
.L_x_91:
[----:B------:R-:W-:Y:S05]  /*1600*/  @!P1 BRA `(.L_x_88) ;  /* 0x0000000000709947 */ /* 0x000fea0003800000 */
[----:B------:R-:W-:Y:S02]  /*1610*/  ISETP.NE.AND P0, PT, R24, 0x1, PT ;  /* 0x000000011800780c */ /* 0x000fe40003f05270 */
[----:B------:R-:W-:-:S04]  /*1620*/  LOP3.LUT R13, R13, 0x1, RZ, 0xc0, !PT ;  /* 0x000000010d0d7812 */ /* 0x000fc800078ec0ff */
[----:B------:R-:W-:-:S07]  /*1630*/  ISETP.NE.U32.AND P1, PT, R13, 0x1, PT ;  /* 0x000000010d00780c */ /* 0x000fce0003f25070 */
[----:B01----:R-:W-:-:S05]  /*1640*/  @P0 IMAD.WIDE R16, R23, 0x4, R14 ;  /* 0x0000000417100825 */ /* 0x003fca00078e020e */
[----:B------:R-:W2:Y:S04]  /*1650*/  @P0 LDG.E.CONSTANT R13, desc[UR6][R16.64] ;  /* 0x00000006100d0981 */ /* 0x000ea8000c1e9900 */
[----:B------:R-:W2:Y:S01]  /*1660*/  @P0 LDG.E.CONSTANT R22, desc[UR6][R16.64+-0x4] ;  /* 0xfffffc0610160981 */ /* 0x000ea2000c1e9900 */
[C---:B------:R-:W-:Y:S01]  /*1670*/  @P0 IMAD.WIDE R18, R23.reuse, 0x4, R6 ;  /* 0x0000000417120825 */ /* 0x040fe200078e0206 */
[----:B------:R-:W-:Y:S02]  /*1680*/  @P0 IADD3 R23, PT, PT, R23, 0x2, RZ ;  /* 0x0000000217170810 */ /* 0x000fe40007ffe0ff */
[----:B------:R-:W3:Y:S03]  /*1690*/  @P0 LDG.E.CONSTANT R24, desc[UR6][R16.64+0x4] ;  /* 0x0000040610180981 */ /* 0x000ee6000c1e9900 */
[----:B------:R-:W-:-:S05]  /*16a0*/  @!P1 IMAD.WIDE R14, R23, 0x4, R14 ;  /* 0x00000004170e9825 */ /* 0x000fca00078e020e */
[----:B------:R-:W4:Y:S04]  /*16b0*/  @!P1 LDG.E.CONSTANT R20, desc[UR6][R14.64] ;  /* 0x000000060e149981 */ /* 0x000f28000c1e9900 */
[----:B------:R0:W4:Y:S02]  /*16c0*/  @!P1 LDG.E.CONSTANT R25, desc[UR6][R14.64+-0x4] ;  /* 0xfffffc060e199981 */ /* 0x000124000c1e9900 */
[----:B0-----:R-:W-:-:S04]  /*16d0*/  @!P1 IMAD.WIDE R14, R23, 0x4, R6 ;  /* 0x00000004170e9825 */ /* 0x001fc800078e0206 */
[----:B--2---:R-:W-:-:S04]  /*16e0*/  @P0 FADD R27, R13, R22 ;  /* 0x000000160d1b0221 */ /* 0x004fc80000000000 */
[----:B------:R-:W-:Y:S01]  /*16f0*/  @P0 FMUL R22, R10, R27 ;  /* 0x0000001b0a160220 */ /* 0x000fe20000400000 */
[----:B---3--:R-:W-:-:S03]  /*1700*/  @P0 FADD R13, R13, R24 ;  /* 0x000000180d0d0221 */ /* 0x008fc60000000000 */
[----:B------:R-:W-:-:S04]  /*1710*/  @P0 FFMA R22, R21, R8, R22 ;  /* 0x0000000815160223 */ /* 0x000fc80000000016 */
[----:B------:R-:W-:Y:S01]  /*1720*/  @P0 FFMA R0, -R9, R0, R22 ;  /* 0x0000000009000223 */ /* 0x000fe20000000116 */
[----:B------:R-:W-:Y:S01]  /*1730*/  @P0 FMUL R22, R10, R13 ;  /* 0x0000000d0a160220 */ /* 0x000fe20000400000 */
[----:B----4-:R-:W-:-:S03]  /*1740*/  @!P1 FADD R25, R20, R25 ;  /* 0x0000001914199221 */ /* 0x010fc60000000000 */
[----:B------:R-:W-:Y:S01]  /*1750*/  @P0 FFMA R22, R21, R0, R22 ;  /* 0x0000000015160223 */ /* 0x000fe20000000016 */
[----:B------:R2:W-:Y:S01]  /*1760*/  @P0 STG.E desc[UR6][R18.64], R0 ;  /* 0x0000000012000986 */ /* 0x0005e2000c101906 */
[----:B------:R-:W-:Y:S02]  /*1770*/  @!P1 FMUL R25, R10, R25 ;  /* 0x000000190a199220 */ /* 0x000fe40000400000 */
[----:B------:R-:W-:-:S04]  /*1780*/  @P0 FFMA R8, -R9, R8, R22 ;  /* 0x0000000809080223 */ /* 0x000fc80000000116 */
[----:B------:R-:W-:Y:S01]  /*1790*/  @!P1 FFMA R25, R21, R8, R25 ;  /* 0x0000000815199223 */ /* 0x000fe20000000019 */
[----:B------:R2:W-:Y:S03]  /*17a0*/  @P0 STG.E desc[UR6][R18.64+0x4], R8 ;  /* 0x0000040812000986 */ /* 0x0005e6000c101906 */
[----:B------:R-:W-:-:S05]  /*17b0*/  @!P1 FFMA R25, -R9, R0, R25 ;  /* 0x0000000009199223 */ /* 0x000fca0000000119 */
[----:B------:R2:W-:Y:S02]  /*17c0*/  @!P1 STG.E desc[UR6][R14.64], R25 ;  /* 0x000000190e009986 */ /* 0x0005e4000c101906 */
.L_x_88:
[----:B------:R-:W3:Y:S01]  /*17d0*/  LDCU UR4, c[0x0][0x390] ;  /* 0x00007200ff0477ac */ /* 0x000ee20008000800 */
[----:B------:R-:W-:-:S04]  /*17e0*/  IADD3 R3, PT, PT, R12, R3, RZ ;  /* 0x000000030c037210 */ /* 0x000fc80007ffe0ff */
[----:B---3--:R-:W-:-:S13]  /*17f0*/  ISETP.GE.AND P0, PT, R3, UR4, PT ;  /* 0x0000000403007c0c */ /* 0x008fda000bf06270 */
[----:B------:R-:W-:Y:S05]  /*1800*/  @P0 EXIT ;  /* 0x000000000000094d */ /* 0x000fea0003800000 */
[C---:B------:R-:W-:Y:S01]  /*1810*/  ISETP.GE.U32.AND P1, PT, R12.reuse, 0x10, PT ;  /* 0x000000100c00780c */ /* 0x040fe20003f26070 */
[----:B------:R-:W-:Y:S01]  /*1820*/  BSSY.RECONVERGENT B0, `(.L_x_92) ;  /* 0x0000033000007945 */ /* 0x000fe20003800200 */
[----:B0-2---:R-:W-:Y:S01]  /*1830*/  LOP3.LUT R25, R12, 0xf, RZ, 0xc0, !PT ;  /* 0x0000000f0c197812 */ /* 0x005fe200078ec0ff */
[----:B------:R-:W-:Y:S01]  /*1840*/  IMAD.MOV.U32 R27, RZ, RZ, RZ ;  /* 0x000000ffff1b7224 */ /* 0x000fe200078e00ff */
[----:B------:R-:W-:Y:S02]  /*1850*/  MOV R13, RZ ;  /* 0x000000ff000d7202 */ /* 0x000fe40000000f00 */
[----:B------:R-:W-:-:S07]  /*1860*/  ISETP.NE.AND P0, PT, R25, RZ, PT ;  /* 0x000000ff1900720c */ /* 0x000fce0003f05270 */
[----:B------:R-:W-:Y:S06]  /*1870*/  @!P1 BRA `(.L_x_93) ;  /* 0x0000000000b49947 */ /* 0x000fec0003800000 */
[----:B------:R-:W0:Y:S01]  /*1880*/  LDCU.64 UR4, c[0x0][0x3a0] ;  /* 0x00007400ff0477ac */ /* 0x000e220008000a00 */
[----:B-1----:R-:W-:Y:S01]  /*1890*/  IMAD.WIDE R8, R11, 0x4, R4 ;  /* 0x000000040b087825 */ /* 0x002fe200078e0204 */
[----:B------:R-:W-:-:S03]  /*18a0*/  LOP3.LUT R13, R12, 0x7ffffff0, RZ, 0xc0, !PT ;  /* 0x7ffffff00c0d7812 */ /* 0x000fc600078ec0ff */
[----:B------:R-:W-:Y:S01]  /*18b0*/  HFMA2 R27, -RZ, RZ, 0, 0 ;  /* 0x00000000ff1b7431 */ /* 0x000fe200000001ff */
[----:B------:R-:W-:Y:S02]  /*18c0*/  IADD3 R0, PT, PT, -R13, RZ, RZ ;  /* 0x000000ff0d007210 */ /* 0x000fe40007ffe1ff */
[----:B0-----:R-:W-:-:S04]  /*18d0*/  IADD3 R8, P2, PT, R8, UR4, RZ ;  /* 0x0000000408087c10 */ /* 0x001fc8000ff5e0ff */
[----:B------:R-:W-:-:S04]  /*18e0*/  IADD3 R8, P1, PT, R8, 0x20, RZ ;  /* 0x0000002008087810 */ /* 0x000fc80007f3e0ff */
[----:B------:R-:W-:-:S09]  /*18f0*/  IADD3.X R9, PT, PT, RZ, UR5, R9, P1, P2 ;  /* 0x00000005ff097c10 */ /* 0x000fd20008fe4409 */
.L_x_94:
[----:B------:R-:W2:Y:S04]  /*1900*/  LDG.E R24, desc[UR6][R8.64+-0x20] ;  /* 0xffffe00608187981 */ /* 0x000ea8000c1e1900 */
[----:B------:R-:W3:Y:S04]  /*1910*/  LDG.E R29, desc[UR6][R8.64+-0x1c] ;  /* 0xffffe406081d7981 */ /* 0x000ee8000c1e1900 */
[----:B------:R-:W4:Y:S04]  /*1920*/  LDG.E R22, desc[UR6][R8.64+-0x18] ;  /* 0xffffe80608167981 */ /* 0x000f28000c1e1900 */
[----:B------:R-:W5:Y:S04]  /*1930*/  LDG.E R21, desc[UR6][R8.64+-0x14] ;  /* 0xffffec0608157981 */ /* 0x000f68000c1e1900 */
        /* <DEDUP_REMOVED lines=8> */
[----:B------:R-:W5:Y:S01]  /*19c0*/  LDG.E R23, desc[UR6][R8.64+0x10] ;  /* 0x0000100608177981 */ /* 0x000f62000c1e1900 */
[----:B--2---:R-:W-:-:S03]  /*19d0*/  FADD R24, R24, R27 ;  /* 0x0000001b18187221 */ /* 0x004fc60000000000 */
[----:B------:R-:W2:Y:S01]  /*19e0*/  LDG.E R27, desc[UR6][R8.64+0x1c] ;  /* 0x00001c06081b7981 */ /* 0x000ea2000c1e1900 */
[----:B---3--:R-:W-:-:S03]  /*19f0*/  FADD R29, R24, R29 ;  /* 0x0000001d181d7221 */ /* 0x008fc60000000000 */
[----:B------:R-:W3:Y:S01]  /*1a00*/  LDG.E R24, desc[UR6][R8.64+0x14] ;  /* 0x0000140608187981 */ /* 0x000ee2000c1e1900 */
[----:B----4-:R-:W-:-:S03]  /*1a10*/  FADD R26, R29, R22 ;  /* 0x000000161d1a7221 */ /* 0x010fc60000000000 */
[----:B------:R0:W4:Y:S01]  /*1a20*/  LDG.E R22, desc[UR6][R8.64+0x18] ;  /* 0x0000180608167981 */ /* 0x000122000c1e1900 */
[----:B-----5:R-:W-:-:S04]  /*1a30*/  FADD R21, R26, R21 ;  /* 0x000000151a157221 */ /* 0x020fc80000000000 */
[----:B------:R-:W-:-:S04]  /*1a40*/  FADD R21, R21, R10 ;  /* 0x0000000a15157221 */ /* 0x000fc80000000000 */
[----:B------:R-:W-:-:S04]  /*1a50*/  FADD R20, R21, R20 ;  /* 0x0000001415147221 */ /* 0x000fc80000000000 */
[----:B------:R-:W-:-:S04]  /*1a60*/  FADD R19, R20, R19 ;  /* 0x0000001314137221 */ /* 0x000fc80000000000 */
[----:B------:R-:W-:-:S04]  /*1a70*/  FADD R18, R19, R18 ;  /* 0x0000001213127221 */ /* 0x000fc80000000000 */
[----:B------:R-:W-:-:S04]  /*1a80*/  FADD R17, R18, R17 ;  /* 0x0000001112117221 */ /* 0x000fc80000000000 */
[----:B------:R-:W-:Y:S01]  /*1a90*/  FADD R16, R17, R16 ;  /* 0x0000001011107221 */ /* 0x000fe20000000000 */
[----:B------:R-:W-:-:S03]  /*1aa0*/  VIADD R0, R0, 0x10 ;  /* 0x0000001000007836 */ /* 0x000fc60000000000 */
[----:B------:R-:W-:Y:S02]  /*1ab0*/  FADD R15, R16, R15 ;  /* 0x0000000f100f7221 */ /* 0x000fe40000000000 */
[----:B------:R-:W-:Y:S02]  /*1ac0*/  ISETP.NE.AND P1, PT, R0, RZ, PT ;  /* 0x000000ff0000720c */ /* 0x000fe40003f25270 */
[----:B------:R-:W-:-:S04]  /*1ad0*/  FADD R14, R15, R14 ;  /* 0x0000000e0f0e7221 */ /* 0x000fc80000000000 */
[----:B------:R-:W-:Y:S01]  /*1ae0*/  FADD R23, R14, R23 ;  /* 0x000000170e177221 */ /* 0x000fe20000000000 */
[----:B0-----:R-:W-:-:S04]  /*1af0*/  IADD3 R8, P2, PT, R8, 0x40, RZ ;  /* 0x0000004008087810 */ /* 0x001fc80007f5e0ff */
[----:B------:R-:W-:Y:S01]  /*1b00*/  IADD3.X R9, PT, PT, RZ, R9, RZ, P2, !PT ;  /* 0x00000009ff097210 */ /* 0x000fe200017fe4ff */
[----:B---3--:R-:W-:-:S04]  /*1b10*/  FADD R23, R23, R24 ;  /* 0x0000001817177221 */ /* 0x008fc80000000000 */
[----:B----4-:R-:W-:-:S04]  /*1b20*/  FADD R22, R23, R22 ;  /* 0x0000001617167221 */ /* 0x010fc80000000000 */
[----:B--2---:R-:W-:Y:S01]  /*1b30*/  FADD R27, R22, R27 ;  /* 0x0000001b161b7221 */ /* 0x004fe20000000000 */
[----:B------:R-:W-:Y:S06]  /*1b40*/  @P1 BRA `(.L_x_94) ;  /* 0xfffffffc006c1947 */ /* 0x000fec000383ffff */
.L_x_93:
[----:B------:R-:W-:Y:S05]  /*1b50*/  BSYNC.RECONVERGENT B0 ;  /* 0x0000000000007941 */ /* 0x000fea0003800200 */
.L_x_92:
[----:B------:R-:W-:Y:S04]  /*1b60*/  BSSY.RECONVERGENT B0, `(.L_x_95) ;  /* 0x000003b000007945 */ /* 0x000fe80003800200 */
[----:B------:R-:W-:Y:S05]  /*1b70*/  @!P0 BRA `(.L_x_96) ;  /* 0x0000000000e48947 */ /* 0x000fea0003800000 */
[----:B------:R-:W-:Y:S01]  /*1b80*/  ISETP.GE.U32.AND P0, PT, R25, 0x8, PT ;  /* 0x000000081900780c */ /* 0x000fe20003f06070 */
[----:B------:R-:W-:Y:S01]  /*1b90*/  BSSY.RECONVERGENT B1, `(.L_x_97) ;  /* 0x0000016000017945 */ /* 0x000fe20003800200 */
[----:B------:R-:W-:-:S04]  /*1ba0*/  LOP3.LUT R10, R12, 0x7, RZ, 0xc0, !PT ;  /* 0x000000070c0a7812 */ /* 0x000fc800078ec0ff */
[----:B------:R-:W-:-:S07]  /*1bb0*/  ISETP.NE.AND P1, PT, R10, RZ, PT ;  /* 0x000000ff0a00720c */ /* 0x000fce0003f25270 */
[----:B------:R-:W-:Y:S06]  /*1bc0*/  @!P0 BRA `(.L_x_98) ;  /* 0x0000000000488947 */ /* 0x000fec0003800000 */
[----:B-1----:R-:W-:-:S05]  /*1bd0*/  IMAD.WIDE.U32 R8, R13, 0x4, R6 ;  /* 0x000000040d087825 */ /* 0x002fca00078e0006 */
[----:B------:R-:W2:Y:S04]  /*1be0*/  LDG.E R0, desc[UR6][R8.64] ;  /* 0x0000000608007981 */ /* 0x000ea8000c1e1900 */
[----:B------:R-:W3:Y:S04]  /*1bf0*/  LDG.E R15, desc[UR6][R8.64+0x4] ;  /* 0x00000406080f7981 */ /* 0x000ee8000c1e1900 */
[----:B------:R-:W4:Y:S04]  /*1c00*/  LDG.E R17, desc[UR6][R8.64+0x8] ;  /* 0x0000080608117981 */ /* 0x000f28000c1e1900 */
[----:B------:R-:W5:Y:S04]  /*1c10*/  LDG.E R19, desc[UR6][R8.64+0xc] ;  /* 0x00000c0608137981 */ /* 0x000f68000c1e1900 */
[----:B------:R-:W5:Y:S04]  /*1c20*/  LDG.E R21, desc[UR6][R8.64+0x10] ;  /* 0x0000100608157981 */ /* 0x000f68000c1e1900 */
[----:B------:R-:W5:Y:S04]  /*1c30*/  LDG.E R23, desc[UR6][R8.64+0x14] ;  /* 0x0000140608177981 */ /* 0x000f68000c1e1900 */
[----:B------:R-:W5:Y:S04]  /*1c40*/  LDG.E R25, desc[UR6][R8.64+0x18] ;  /* 0x0000180608197981 */ /* 0x000f68000c1e1900 */
[----:B------:R-:W5:Y:S01]  /*1c50*/  LDG.E R29, desc[UR6][R8.64+0x1c] ;  /* 0x00001c06081d7981 */ /* 0x000f62000c1e1900 */
[----:B------:R-:W-:Y:S01]  /*1c60*/  IADD3 R13, PT, PT, R13, 0x8, RZ ;  /* 0x000000080d0d7810 */ /* 0x000fe20007ffe0ff */
        /* <DEDUP_REMOVED lines=8> */
.L_x_98:
[----:B------:R-:W-:Y:S05]  /*1cf0*/  BSYNC.RECONVERGENT B1 ;  /* 0x0000000000017941 */ /* 0x000fea0003800200 */
.L_x_97:
[----:B------:R-:W-:Y:S05]  /*1d00*/  @!P1 BRA `(.L_x_96) ;  /* 0x0000000000809947 */ /* 0x000fea0003800000 */
[----:B------:R-:W-:Y:S01]  /*1d10*/  ISETP.GE.U32.AND P0, PT, R10, 0x4, PT ;  /* 0x000000040a00780c */ /* 0x000fe20003f06070 */
[----:B------:R-:W-:Y:S01]  /*1d20*/  BSSY.RECONVERGENT B1, `(.L_x_99) ;  /* 0x000000e000017945 */ /* 0x000fe20003800200 */
[----:B-1----:R-:W-:-:S04]  /*1d30*/  LOP3.LUT R0, R12, 0x3, RZ, 0xc0, !PT ;  /* 0x000000030c007812 */ /* 0x002fc800078ec0ff */
[----:B------:R-:W-:-:S07]  /*1d40*/  ISETP.NE.AND P1, PT, R0, RZ, PT ;  /* 0x000000ff0000720c */ /* 0x000fce0003f25270 */
[----:B------:R-:W-:Y:S06]  /*1d50*/  @!P0 BRA `(.L_x_100) ;  /* 0x0000000000288947 */ /* 0x000fec0003800000 */
[----:B------:R-:W-:-:S05]  /*1d60*/  IMAD.WIDE.U32 R6, R13, 0x4, R6 ;  /* 0x000000040d067825 */ /* 0x000fca00078e0006 */
[----:B------:R-:W2:Y:S04]  /*1d70*/  LDG.E R8, desc[UR6][R6.64] ;  /* 0x0000000606087981 */ /* 0x000ea8000c1e1900 */
[----:B------:R-:W3:Y:S04]  /*1d80*/  LDG.E R9, desc[UR6][R6.64+0x4] ;  /* 0x0000040606097981 */ /* 0x000ee8000c1e1900 */
[----:B------:R-:W4:Y:S04]  /*1d90*/  LDG.E R15, desc[UR6][R6.64+0x8] ;  /* 0x00000806060f7981 */ /* 0x000f28000c1e1900 */
[----:B------:R-:W5:Y:S01]  /*1da0*/  LDG.E R17, desc[UR6][R6.64+0xc] ;  /* 0x00000c0606117981 */ /* 0x000f62000c1e1900 */
[----:B------:R-:W-:Y:S01]  /*1db0*/  IADD3 R13, PT, PT, R13, 0x4, RZ ;  /* 0x000000040d0d7810 */ /* 0x000fe20007ffe0ff */
[----:B--2---:R-:W-:-:S04]  /*1dc0*/  FADD R8, R27, R8 ;  /* 0x000000081b087221 */ /* 0x004fc80000000000 */
[----:B---3--:R-:W-:-:S04]  /*1dd0*/  FADD R8, R8, R9 ;  /* 0x0000000908087221 */ /* 0x008fc80000000000 */
[----:B----4-:R-:W-:-:S04]  /*1de0*/  FADD R8, R8, R15 ;  /* 0x0000000f08087221 */ /* 0x010fc80000000000 */
[----:B-----5:R-:W-:-:S07]  /*1df0*/  FADD R27, R8, R17 ;  /* 0x00000011081b7221 */ /* 0x020fce0000000000 */
.L_x_100:
[----:B------:R-:W-:Y:S05]  /*1e00*/  BSYNC.RECONVERGENT B1 ;  /* 0x0000000000017941 */ /* 0x000fea0003800200 */
.L_x_99:
[----:B------:R-:W-:Y:S05]  /*1e10*/  @!P1 BRA `(.L_x_96) ;  /* 0x00000000003c9947 */ /* 0x000fea0003800000 */
[----:B------:R-:W0:Y:S01]  /*1e20*/  LDCU.64 UR4, c[0x0][0x3a0] ;  /* 0x00007400ff0477ac */ /* 0x000e220008000a00 */
[----:B------:R-:W-:-:S04]  /*1e30*/  IMAD.WIDE R4, R11, 0x4, R4 ;  /* 0x000000040b047825 */ /* 0x000fc800078e0204 */
[----:B------:R-:W-:Y:S02]  /*1e40*/  IMAD.MOV R0, RZ, RZ, -R0 ;  /* 0x000000ffff007224 */ /* 0x000fe400078e0a00 */
[----:B------:R-:W-:-:S03]  /*1e50*/  IMAD.WIDE.U32 R4, R13, 0x4, R4 ;  /* 0x000000040d047825 */ /* 0x000fc600078e0004 */
[----:B0-----:R-:W-:-:S04]  /*1e60*/  IADD3 R6, P0, PT, R4, UR4, RZ ;  /* 0x0000000404067c10 */ /* 0x001fc8000ff1e0ff */
[----:B------:R-:W-:-:S09]  /*1e70*/  IADD3.X R7, PT, PT, R5, UR5, RZ, P0, !PT ;  /* 0x0000000505077c10 */ /* 0x000fd200087fe4ff */
.L_x_101:
[----:B------:R-:W-:Y:S02]  /*1e80*/  MOV R4, R6 ;  /* 0x0000000600047202 */ /* 0x000fe40000000f00 */
[----:B------:R-:W-:-:S05]  /*1e90*/  MOV R5, R7 ;  /* 0x0000000700057202 */ /* 0x000fca0000000f00 */
[----:B------:R-:W2:Y:S01]  /*1ea0*/  LDG.E R4, desc[UR6][R4.64] ;  /* 0x0000000604047981 */ /* 0x000ea2000c1e1900 */
[----:B------:R-:W-:Y:S02]  /*1eb0*/  IADD3 R0, PT, PT, R0, 0x1, RZ ;  /* 0x0000000100007810 */ /* 0x000fe40007ffe0ff */
[----:B------:R-:W-:Y:S02]  /*1ec0*/  IADD3 R6, P1, PT, R6, 0x4, RZ ;  /* 0x0000000406067810 */ /* 0x000fe40007f3e0ff */
[----:B------:R-:W-:-:S03]  /*1ed0*/  ISETP.NE.AND P0, PT, R0, RZ, PT ;  /* 0x000000ff0000720c */ /* 0x000fc60003f05270 */
[----:B------:R-:W-:Y:S02]  /*1ee0*/  IMAD.X R7, RZ, RZ, R7, P1 ;  /* 0x000000ffff077224 */ /* 0x000fe400008e0607 */
[----:B--2---:R-:W-:-:S08]  /*1ef0*/  FADD R27, R4, R27 ;  /* 0x0000001b041b7221 */ /* 0x004fd00000000000 */
[----:B------:R-:W-:Y:S05]  /*1f00*/  @P0 BRA `(.L_x_101) ;  /* 0xfffffffc00dc0947 */ /* 0x000fea000383ffff */
.L_x_96:
[----:B------:R-:W-:Y:S05]  /*1f10*/  BSYNC.RECONVERGENT B0 ;  /* 0x0000000000007941 */ /* 0x000fea0003800200 */
.L_x_95:
[----:B-1----:R-:W-:Y:S01]  /*1f20*/  IADD3 R0, PT, PT, R2, 0x1800000, RZ ;  /* 0x0180000002007810 */ /* 0x002fe20007ffe0ff */
[----:B------:R-:W-:Y:S03]  /*1f30*/  BSSY.RECONVERGENT B0, `(.L_x_102) ;  /* 0x000000c000007945 */ /* 0x000fe60003800200 */
[----:B------:R-:W-:-:S04]  /*1f40*/  LOP3.LUT R0, R0, 0x7f800000, RZ, 0xc0, !PT ;  /* 0x7f80000000007812 */ /* 0x000fc800078ec0ff */
[----:B------:R-:W-:-:S13]  /*1f50*/  ISETP.GT.U32.AND P0, PT, R0, 0x1ffffff, PT ;  /* 0x01ffffff0000780c */ /* 0x000fda0003f04070 */
[----:B------:R-:W-:Y:S05]  /*1f60*/  @P0 BRA `(.L_x_103) ;  /* 0x0000000000100947 */ /* 0x000fea0003800000 */
[----:B------:R-:W-:Y:S02]  /*1f70*/  MOV R0, R2 ;  /* 0x0000000200007202 */ /* 0x000fe40000000f00 */
[----:B------:R-:W-:-:S07]  /*1f80*/  MOV R8, 0x1fa0 ;  /* 0x00001fa000087802 */ /* 0x000fce0000000f00 */
[----:B------:R-:W-:Y:S05]  /*1f90*/  CALL.REL.NOINC `($__internal_3_$__cuda_sm20_rcp_rn_f32_slowpath) ;  /* 0x0000001000387944 */ /* 0x000fea0003c00000 */
[----:B------:R-:W-:Y:S05]  /*1fa0*/  BRA `(.L_x_104) ;  /* 0x0000000000107947 */ /* 0x000fea0003800000 */
.L_x_103:
[----:B------:R-:W0:Y:S02]  /*1fb0*/  MUFU.RCP R5, R2 ;  /* 0x0000000200057308 */ /* 0x000e240000001000 */
[----:B0-----:R-:W-:-:S04]  /*1fc0*/  FFMA R0, R2, R5, -1 ;  /* 0xbf80000002007423 */ /* 0x001fc80000000005 */
[----:B------:R-:W-:-:S04]  /*1fd0*/  FADD.FTZ R0, -R0, -RZ ;  /* 0x800000ff00007221 */ /* 0x000fc80000010100 */
[----:B------:R-:W-:-:S07]  /*1fe0*/  FFMA R5, R5, R0, R5 ;  /* 0x0000000005057223 */ /* 0x000fce0000000005 */
.L_x_104:
[----:B------:R-:W-:Y:S05]  /*1ff0*/  BSYNC.RECONVERGENT B0 ;  /* 0x0000000000007941 */ /* 0x000fea0003800200 */
.L_x_102:
[----:B------:R-:W0:Y:S01]  /*2000*/  LDCU UR4, c[0x0][0x390] ;  /* 0x00007200ff0477ac */ /* 0x000e220008000800 */
[----:B------:R-:W-:Y:S01]  /*2010*/  BSSY.RECONVERGENT B2, `(.L_x_105) ;  /* 0x0000042000027945 */ /* 0x000fe20003800200 */
[----:B------:R-:W-:Y:S01]  /*2020*/  HFMA2 R24, -RZ, RZ, 0, 0 ;  /* 0x00000000ff187431 */ /* 0x000fe200000001ff */
[----:B0-----:R-:W-:-:S04]  /*2030*/  IADD3 R0, PT, PT, -R3, UR4, RZ ;  /* 0x0000000403007c10 */ /* 0x001fc8000fffe1ff */
[----:B------:R-:W-:-:S13]  /*2040*/  LOP3.LUT P0, R0, R0, 0x3, RZ, 0xc0, !PT ;  /* 0x0000000300007812 */ /* 0x000fda000780c0ff */
[----:B------:R-:W-:Y:S05]  /*2050*/  @!P0 BRA `(.L_x_106) ;  /* 0x0000000000f48947 */ /* 0x000fea0003800000 */
[----:B------:R-:W0:Y:S01]  /*2060*/  LDC.64 R18, c[0x0][0x3a8] ;  /* 0x0000ea00ff127b82 */ /* 0x000e220000000a00 */
[----:B------:R-:W1:Y:S01]  /*2070*/  LDCU.64 UR4, c[0x0][0x3a0] ;  /* 0x00007400ff0477ac */ /* 0x000e620008000a00 */
[----:B------:R-:W-:Y:S01]  /*2080*/  IMAD.WIDE R6, R12, 0x4, RZ ;  /* 0x000000040c067825 */ /* 0x000fe200078e02ff */
[----:B------:R-:W-:-:S03]  /*2090*/  MOV R24, RZ ;  /* 0x000000ff00187202 */ /* 0x000fc60000000f00 */
[----:B------:R-:W-:Y:S02]  /*20a0*/  IMAD.MOV R10, RZ, RZ, -R0 ;  /* 0x000000ffff0a7224 */ /* 0x000fe400078e0a00 */
[----:B------:R-:W2:Y:S01]  /*20b0*/  LDC.64 R14, c[0x0][0x3a0] ;  /* 0x0000e800ff0e7b82 */ /* 0x000ea20000000a00 */
[----:B------:R-:W-:-:S03]  /*20c0*/  IMAD.WIDE R6, R11, 0x4, -R6 ;  /* 0x000000040b067825 */ /* 0x000fc600078e0a06 */
[----:B-1----:R-:W-:-:S04]  /*20d0*/  IADD3 R16, P0, PT, R6, UR4, RZ ;  /* 0x0000000406107c10 */ /* 0x002fc8000ff1e0ff */
[----:B------:R-:W-:Y:S01]  /*20e0*/  IADD3.X R17, PT, PT, R7, UR5, RZ, P0, !PT ;  /* 0x0000000507117c10 */ /* 0x000fe200087fe4ff */
[----:B0-----:R-:W-:-:S04]  /*20f0*/  IMAD.WIDE R18, R11, 0x4, R18 ;  /* 0x000000040b127825 */ /* 0x001fc800078e0212 */
[----:B--2---:R-:W-:-:S07]  /*2100*/  IMAD.WIDE R14, R11, 0x4, R14 ;  /* 0x000000040b0e7825 */ /* 0x004fce00078e020e */
.L_x_114:
[----:B------:R-:W-:-:S06]  /*2110*/  IMAD.WIDE R6, R3, 0x4, R14 ;  /* 0x0000000403067825 */ /* 0x000fcc00078e020e */
        /* <DEDUP_REMOVED lines=16> */
[----:B-1----:R-:W-:Y:S05]  /*2220*/  CALL.REL.NOINC `($__internal_4_$__cuda_sm20_sqrt_rn_f32_slowpath) ;  /* 0x0000001000647944 */ /* 0x002fea0003c00000 */
[----:B------:R-:W-:Y:S05]  /*2230*/  BRA `(.L_x_111) ;  /* 0x0000000000107947 */ /* 0x000fea0003800000 */
.L_x_110:
[----:B-1----:R-:W-:Y:S01]  /*2240*/  FMUL.FTZ R9, R24, R21 ;  /* 0x0000001518097220 */ /* 0x002fe20000410000 */
[----:B------:R-:W-:-:S03]  /*2250*/  FMUL.FTZ R0, R21, 0.5 ;  /* 0x3f00000015007820 */ /* 0x000fc60000410000 */
[----:B------:R-:W-:-:S04]  /*2260*/  FFMA R20, -R9, R9, R24 ;  /* 0x0000000909147223 */ /* 0x000fc80000000118 */
[----:B------:R-:W-:-:S07]  /*2270*/  FFMA R20, R20, R0, R9 ;  /* 0x0000000014147223 */ /* 0x000fce0000000009 */
.L_x_111:
[----:B------:R-:W-:Y:S05]  /*2280*/  BSYNC.RECONVERGENT B0 ;  /* 0x0000000000007941 */ /* 0x000fea0003800200 */
.L_x_109:
        /* <DEDUP_REMOVED lines=9> */
[----:B------:R-:W-:Y:S01]  /*2320*/  IMAD.MOV.U32 R0, RZ, RZ, R13 ;  /* 0x000000ffff007224 */ /* 0x000fe200078e000d */
[----:B------:R-:W-:Y:S02]  /*2330*/  MOV R21, R20 ;  /* 0x0000001400157202 */ /* 0x000fe40000000f00 */
[----:B------:R-:W-:-:S07]  /*2340*/  MOV R4, 0x2360 ;  /* 0x0000236000047802 */ /* 0x000fce0000000f00 */
[----:B------:R-:W-:Y:S05]  /*2350*/  CALL.REL.NOINC `($__internal_5_$__cuda_sm3x_div_rn_noftz_f32_slowpath) ;  /* 0x0000001000707944 */ /* 0x000fea0003c00000 */
.L_x_113:
[----:B------:R-:W-:Y:S05]  /*2360*/  BSYNC.RECONVERGENT B4 ;  /* 0x0000000000047941 */ /* 0x000fea0003800200 */
.L_x_112:
[----:B------:R-:W-:-:S07]  /*2370*/  MOV R23, R0 ;  /* 0x0000000000177202 */ /* 0x000fce0000000f00 */
.L_x_108:
[----:B------:R-:W-:Y:S05]  /*2380*/  BSYNC.RECONVERGENT B3 ;  /* 0x0000000000037941 */ /* 0x000fea0003800200 */
.L_x_107:
[----:B------:R-:W-:-:S04]  /*2390*/  IMAD.WIDE R8, R3, 0x4, R18 ;  /* 0x0000000403087825 */ /* 0x000fc800078e0212 */
[C---:B------:R-:W-:Y:S01]  /*23a0*/  IMAD.WIDE R20, R3.reuse, 0x4, R16 ;  /* 0x0000000403147825 */ /* 0x040fe200078e0210 */
[----:B------:R0:W-:Y:S05]  /*23b0*/  STG.E desc[UR6][R8.64], R23 ;  /* 0x0000001708007986 */ /* 0x0001ea000c101906 */
[----:B------:R-:W2:Y:S01]  /*23c0*/  LDG.E R20, desc[UR6][R20.64] ;  /* 0x0000000614147981 */ /* 0x000ea2000c1e1900 */
[----:B------:R-:W-:Y:S01]  /*23d0*/  IADD3 R10, PT, PT, R10, 0x1, RZ ;  /* 0x000000010a0a7810 */ /* 0x000fe20007ffe0ff */
[----:B------:R-:W-:-:S03]  /*23e0*/  VIADD R3, R3, 0x1 ;  /* 0x0000000103037836 */ /* 0x000fc60000000000 */
[----:B------:R-:W-:Y:S01]  /*23f0*/  ISETP.NE.AND P0, PT, R10, RZ, PT ;  /* 0x000000ff0a00720c */ /* 0x000fe20003f05270 */
[----:B--2---:R-:W-:-:S04]  /*2400*/  FADD R0, R7, -R20 ;  /* 0x8000001407007221 */ /* 0x004fc80000000000 */
[----:B------:R-:W-:-:S08]  /*2410*/  FADD R27, R0, R27 ;  /* 0x0000001b001b7221 */ /* 0x000fd00000000000 */
[----:B0-----:R-:W-:Y:S05]  /*2420*/  @P0 BRA `(.L_x_114) ;  /* 0xfffffffc00380947 */ /* 0x001fea000383ffff */
.L_x_106:
[----:B------:R-:W-:Y:S05]  /*2430*/  BSYNC.RECONVERGENT B2 ;  /* 0x0000000000027941 */ /* 0x000fea0003800200 */
.L_x_105:
[----:B------:R-:W0:Y:S01]  /*2440*/  LDC R7, c[0x0][0x398] ;  /* 0x0000e600ff077b82 */ /* 0x000e220000000800 */
[----:B------:R-:W0:Y:S02]  /*2450*/  LDCU UR4, c[0x0][0x390] ;  /* 0x00007200ff0477ac */ /* 0x000e240008000800 */
[----:B0-----:R-:W-:-:S04]  /*2460*/  IADD3 R0, PT, PT, R7, -UR4, R12 ;  /* 0x8000000407007c10 */ /* 0x001fc8000fffe00c */
[----:B------:R-:W-:-:S13]  /*2470*/  ISETP.GT.U32.AND P0, PT, R0, -0x4, PT ;  /* 0xfffffffc0000780c */ /* 0x000fda0003f04070 */
[----:B------:R-:W-:Y:S05]  /*2480*/  @P0 EXIT ;  /* 0x000000000000094d */ /* 0x000fea0003800000 */
[----:B------:R-:W0:Y:S01]  /*2490*/  LDCU.128 UR8, c[0x0][0x3a0] ;  /* 0x00007400ff0877ac */ /* 0x000e220008000c00 */
[----:B------:R-:W-:Y:S01]  /*24a0*/  HFMA2 R6, -RZ, RZ, 0, 4.76837158203125e-07 ;  /* 0x00000008ff067431 */ /* 0x000fe200000001ff */
[----:B------:R-:W-:Y:S01]  /*24b0*/  MOV R7, 0x0 ;  /* 0x0000000000077802 */ /* 0x000fe20000000f00 */
[----:B------:R-:W-:Y:S01]  /*24c0*/  IMAD.WIDE R12, R12, 0x4, RZ ;  /* 0x000000040c0c7825 */ /* 0x000fe200078e02ff */
[----:B------:R-:W1:Y:S03]  /*24d0*/  LDCU UR4, c[0x0][0x390] ;  /* 0x00007200ff0477ac */ /* 0x000e660008000800 */
[----:B------:R-:W-:-:S03]  /*24e0*/  IMAD.WIDE R6, R11, 0x4, R6 ;  /* 0x000000040b067825 */ /* 0x000fc600078e0206 */
[C---:B0-----:R-:W-:Y:S02]  /*24f0*/  IADD3 R10, P1, PT, R6.reuse, UR10, RZ ;  /* 0x0000000a060a7c10 */ /* 0x041fe4000ff3e0ff */
[C---:B------:R-:W-:Y:S02]  /*2500*/  IADD3 R28, P0, PT, R6.reuse, UR8, RZ ;  /* 0x00000008061c7c10 */ /* 0x040fe4000ff1e0ff */
[----:B------:R-:W-:Y:S02]  /*2510*/  IADD3 R12, P2, P3, R6, UR8, -R12 ;  /* 0x00000008060c7c10 */ /* 0x000fe4000fb5e80c */
[C---:B------:R-:W-:Y:S02]  /*2520*/  IADD3.X R29, PT, PT, R7.reuse, UR9, RZ, P0, !PT ;  /* 0x00000009071d7c10 */ /* 0x040fe400087fe4ff */
[C---:B------:R-:W-:Y:S02]  /*2530*/  IADD3.X R13, PT, PT, R7.reuse, UR9, ~R13, P2, P3 ;  /* 0x00000009070d7c10 */ /* 0x040fe400097e6c0d */
[----:B-1----:R-:W-:-:S07]  /*2540*/  IADD3.X R11, PT, PT, R7, UR11, RZ, P1, !PT ;  /* 0x0000000b070b7c10 */ /* 0x002fce0008ffe4ff */
.L_x_143:
        /* <DEDUP_REMOVED lines=8> */
[----:B------:R-:W-:-:S04]  /*25d0*/  MOV R9, RZ ;  /* 0x000000ff00097202 */ /* 0x000fc80000000f00 */
[----:B------:R-:W-:-:S13]  /*25e0*/  FSETP.GT.AND P0, PT, R24, RZ, PT ;  /* 0x000000ff1800720b */ /* 0x000fda0003f04000 */
[----:B------:R-:W-:Y:S05]  /*25f0*/  @!P0 BRA `(.L_x_116) ;  /* 0x0000000000708947 */ /* 0x000fea0003800000 */
[----:B------:R-:W-:Y:S01]  /*2600*/  VIADD R0, R24, 0xf3000000 ;  /* 0xf300000018007836 */ /* 0x000fe20000000000 */
[----:B------:R0:W1:Y:S01]  /*2610*/  MUFU.RSQ R17, R24 ;  /* 0x0000001800117308 */ /* 0x0000620000001400 */
[----:B------:R-:W-:Y:S03]  /*2620*/  BSSY.RECONVERGENT B0, `(.L_x_117) ;  /* 0x000000a000007945 */ /* 0x000fe60003800200 */
[----:B------:R-:W-:-:S13]  /*2630*/  ISETP.GT.U32.AND P0, PT, R0, 0x727fffff, PT ;  /* 0x727fffff0000780c */ /* 0x000fda0003f04070 */
[----:B01----:R-:W-:Y:S05]  /*2640*/  @!P0 BRA `(.L_x_118) ;  /* 0x00000000000c8947 */ /* 0x003fea0003800000 */
[----:B------:R-:W-:-:S07]  /*2650*/  MOV R0, 0x2670 ;  /* 0x0000267000007802 */ /* 0x000fce0000000f00 */
[----:B------:R-:W-:Y:S05]  /*2660*/  CALL.REL.NOINC `($__internal_4_$__cuda_sm20_sqrt_rn_f32_slowpath) ;  /* 0x0000000c00547944 */ /* 0x000fea0003c00000 */
[----:B------:R-:W-:Y:S05]  /*2670*/  BRA `(.L_x_119) ;  /* 0x0000000000107947 */ /* 0x000fea0003800000 */
.L_x_118:
[----:B------:R-:W-:Y:S01]  /*2680*/  FMUL.FTZ R9, R24, R17 ;  /* 0x0000001118097220 */ /* 0x000fe20000410000 */
[----:B------:R-:W-:-:S03]  /*2690*/  FMUL.FTZ R0, R17, 0.5 ;  /* 0x3f00000011007820 */ /* 0x000fc60000410000 */
[----:B------:R-:W-:-:S04]  /*26a0*/  FFMA R20, -R9, R9, R24 ;  /* 0x0000000909147223 */ /* 0x000fc80000000118 */
[----:B------:R-:W-:-:S07]  /*26b0*/  FFMA R20, R20, R0, R9 ;  /* 0x0000000014147223 */ /* 0x000fce0000000009 */
.L_x_119:
[----:B------:R-:W-:Y:S05]  /*26c0*/  BSYNC.RECONVERGENT B0 ;  /* 0x0000000000007941 */ /* 0x000fea0003800200 */
.L_x_117:
        /* <DEDUP_REMOVED lines=12> */
[----:B------:R-:W-:Y:S05]  /*2790*/  CALL.REL.NOINC `($__internal_5_$__cuda_sm3x_div_rn_noftz_f32_slowpath) ;  /* 0x0000000c00607944 */ /* 0x000fea0003c00000 */
.L_x_121:
[----:B------:R-:W-:Y:S05]  /*27a0*/  BSYNC.RECONVERGENT B3 ;  /* 0x0000000000037941 */ /* 0x000fea0003800200 */
.L_x_120:
[----:B------:R-:W-:-:S07]  /*27b0*/  MOV R9, R0 ;  /* 0x0000000000097202 */ /* 0x000fce0000000f00 */
.L_x_116:
[----:B------:R-:W-:Y:S05]  /*27c0*/  BSYNC.RECONVERGENT B2 ;  /* 0x0000000000027941 */ /* 0x000fea0003800200 */
.L_x_115:
[----:B------:R-:W-:-:S04]  /*27d0*/  IMAD.WIDE R16, R3, 0x4, R10 ;  /* 0x0000000403107825 */ /* 0x000fc800078e020a */
[----:B------:R-:W-:Y:S01]  /*27e0*/  IMAD.WIDE R18, R3, 0x4, R12 ;  /* 0x0000000403127825 */ /* 0x000fe200078e020c */
[----:B------:R0:W-:Y:S04]  /*27f0*/  STG.E desc[UR6][R16.64+-0x8], R9 ;  /* 0xfffff80910007986 */ /* 0x0001e8000c101906 */
[----:B------:R-:W2:Y:S04]  /*2800*/  LDG.E R0, desc[UR6][R18.64+-0x8] ;  /* 0xfffff80612007981 */ /* 0x000ea8000c1e1900 */
[----:B------:R-:W3:Y:S01]  /*2810*/  LDG.E R7, desc[UR6][R14.64+-0x4] ;  /* 0xfffffc060e077981 */ /* 0x000ee2000c1e1900 */
[----:B------:R-:W-:Y:S01]  /*2820*/  BSSY.RECONVERGENT B2, `(.L_x_122) ;  /* 0x0000027000027945 */ /* 0x000fe20003800200 */
[----:B0-----:R-:W-:-:S02]  /*2830*/  IMAD.MOV.U32 R9, RZ, RZ, RZ ;  /* 0x000000ffff097224 */ /* 0x001fc400078e00ff */
        /* <DEDUP_REMOVED lines=16> */
[----:B------:R-:W-:Y:S01]  /*2940*/  MOV R21, R20 ;  /* 0x0000001400157202 */ /* 0x000fe20000000f00 */
[----:B------:R-:W-:Y:S06]  /*2950*/  BRA `(.L_x_126) ;  /* 0x0000000000107947 */ /* 0x000fec0003800000 */
.L_x_125:
[----:B-1----:R-:W-:Y:S01]  /*2960*/  FMUL.FTZ R21, R24, R9 ;  /* 0x0000000918157220 */ /* 0x002fe20000410000 */
[----:B------:R-:W-:-:S03]  /*2970*/  FMUL.FTZ R4, R9, 0.5 ;  /* 0x3f00000009047820 */ /* 0x000fc60000410000 */
[----:B------:R-:W-:-:S04]  /*2980*/  FFMA R0, -R21, R21, R24 ;  /* 0x0000001515007223 */ /* 0x000fc80000000118 */
[----:B------:R-:W-:-:S07]  /*2990*/  FFMA R21, R0, R4, R21 ;  /* 0x0000000400157223 */ /* 0x000fce0000000015 */
.L_x_126:
[----:B------:R-:W-:Y:S05]  /*29a0*/  BSYNC.RECONVERGENT B0 ;  /* 0x0000000000007941 */ /* 0x000fea0003800200 */
.L_x_124:
        /* <DEDUP_REMOVED lines=11> */
[----:B------:R-:W-:Y:S05]  /*2a60*/  CALL.REL.NOINC `($__internal_5_$__cuda_sm3x_div_rn_noftz_f32_slowpath) ;  /* 0x0000000800ac7944 */ /* 0x000fea0003c00000 */
.L_x_128:
[----:B------:R-:W-:Y:S05]  /*2a70*/  BSYNC.RECONVERGENT B3 ;  /* 0x0000000000037941 */ /* 0x000fea0003800200 */
.L_x_127:
[----:B------:R-:W-:-:S07]  /*2a80*/  IMAD.MOV.U32 R9, RZ, RZ, R0 ;  /* 0x000000ffff097224 */ /* 0x000fce00078e0000 */
.L_x_123:
[----:B------:R-:W-:Y:S05]  /*2a90*/  BSYNC.RECONVERGENT B2 ;  /* 0x0000000000027941 */ /* 0x000fea0003800200 */
.L_x_122:
[----:B------:R0:W-:Y:S04]  /*2aa0*/  STG.E desc[UR6][R16.64+-0x4], R9 ;  /* 0xfffffc0910007986 */ /* 0x0001e8000c101906 */
[----:B------:R-:W2:Y:S04]  /*2ab0*/  LDG.E R0, desc[UR6][R18.64+-0x4] ;  /* 0xfffffc0612007981 */ /* 0x000ea8000c1e1900 */
[----:B------:R-:W3:Y:S01]  /*2ac0*/  LDG.E R25, desc[UR6][R14.64] ;  /* 0x000000060e197981 */ /* 0x000ee2000c1e1900 */
[----:B------:R-:W-:Y:S01]  /*2ad0*/  BSSY.RECONVERGENT B2, `(.L_x_129) ;  /* 0x0000027000027945 */ /* 0x000fe20003800200 */
[----:B0-----:R-:W-:-:S02]  /*2ae0*/  HFMA2 R9, -RZ, RZ, 0, 0 ;  /* 0x00000000ff097431 */ /* 0x001fc400000001ff */
        /* <DEDUP_REMOVED lines=17> */
.L_x_132:
[----:B-1----:R-:W-:Y:S01]  /*2c00*/  FMUL.FTZ R9, R24, R21 ;  /* 0x0000001518097220 */ /* 0x002fe20000410000 */
[----:B------:R-:W-:-:S03]  /*2c10*/  FMUL.FTZ R0, R21, 0.5 ;  /* 0x3f00000015007820 */ /* 0x000fc60000410000 */
[----:B------:R-:W-:-:S04]  /*2c20*/  FFMA R20, -R9, R9, R24 ;  /* 0x0000000909147223 */ /* 0x000fc80000000118 */
[----:B------:R-:W-:-:S07]  /*2c30*/  FFMA R20, R20, R0, R9 ;  /* 0x0000000014147223 */ /* 0x000fce0000000009 */
.L_x_133:
[----:B------:R-:W-:Y:S05]  /*2c40*/  BSYNC.RECONVERGENT B0 ;  /* 0x0000000000007941 */ /* 0x000fea0003800200 */
.L_x_131:
        /* <DEDUP_REMOVED lines=9> */
[----:B------:R-:W-:Y:S01]  /*2ce0*/  MOV R0, R7 ;  /* 0x0000000700007202 */ /* 0x000fe20000000f00 */
[----:B------:R-:W-:Y:S01]  /*2cf0*/  IMAD.MOV.U32 R21, RZ, RZ, R20 ;  /* 0x000000ffff157224 */ /* 0x000fe200078e0014 */
[----:B------:R-:W-:-:S07]  /*2d00*/  MOV R4, 0x2d20 ;  /* 0x00002d2000047802 */ /* 0x000fce0000000f00 */
[----:B------:R-:W-:Y:S05]  /*2d10*/  CALL.REL.NOINC `($__internal_5_$__cuda_sm3x_div_rn_noftz_f32_slowpath) ;  /* 0x0000000800007944 */ /* 0x000fea0003c00000 */
.L_x_135:
[----:B------:R-:W-:Y:S05]  /*2d20*/  BSYNC.RECONVERGENT B3 ;  /* 0x0000000000037941 */ /* 0x000fea0003800200 */
.L_x_134:
[----:B------:R-:W-:-:S07]  /*2d30*/  MOV R9, R0 ;  /* 0x0000000000097202 */ /* 0x000fce0000000f00 */
.L_x_130:
[----:B------:R-:W-:Y:S05]  /*2d40*/  BSYNC.RECONVERGENT B2 ;  /* 0x0000000000027941 */ /* 0x000fea0003800200 */
.L_x_129:
        /* <DEDUP_REMOVED lines=22> */
.L_x_139:
[----:B-1----:R-:W-:Y:S01]  /*2eb0*/  FMUL.FTZ R9, R24, R21 ;  /* 0x0000001518097220 */ /* 0x002fe20000410000 */
[----:B------:R-:W-:-:S03]  /*2ec0*/  FMUL.FTZ R0, R21, 0.5 ;  /* 0x3f00000015007820 */ /* 0x000fc60000410000 */
[----:B------:R-:W-:-:S04]  /*2ed0*/  FFMA R20, -R9, R9, R24 ;  /* 0x0000000909147223 */ /* 0x000fc80000000118 */
[----:B------:R-:W-:-:S07]  /*2ee0*/  FFMA R20, R20, R0, R9 ;  /* 0x0000000014147223 */ /* 0x000fce0000000009 */
.L_x_140:
[----:B------:R-:W-:Y:S05]  /*2ef0*/  BSYNC.RECONVERGENT B0 ;  /* 0x0000000000007941 */ /* 0x000fea0003800200 */
.L_x_138:
        /* <DEDUP_REMOVED lines=13> */
.L_x_142:
[----:B------:R-:W-:Y:S05]  /*2fd0*/  BSYNC.RECONVERGENT B3 ;  /* 0x0000000000037941 */ /* 0x000fea0003800200 */
.L_x_141:
[----:B------:R-:W-:-:S07]  /*2fe0*/  MOV R9, R0 ;  /* 0x0000000000097202 */ /* 0x000fce0000000f00 */
.L_x_137:
[----:B------:R-:W-:Y:S05]  /*2ff0*/  BSYNC.RECONVERGENT B2 ;  /* 0x0000000000027941 */ /* 0x000fea0003800200 */
.L_x_136:
[----:B------:R0:W-:Y:S04]  /*3000*/  STG.E desc[UR6][R16.64+0x4], R9 ;  /* 0x0000040910007986 */ /* 0x0001e8000c101906 */
[----:B------:R-:W2:Y:S01]  /*3010*/  LDG.E R18, desc[UR6][R18.64+0x4] ;  /* 0x0000040612127981 */ /* 0x000ea2000c1e1900 */
[----:B------:R-:W-:-:S04]  /*3020*/  IADD3 R3, PT, PT, R3, 0x4, RZ ;  /* 0x0000000403037810 */ /* 0x000fc80007ffe0ff */
[----:B------:R-:W-:Y:S01]  /*3030*/  ISETP.GE.AND P0, PT, R3, UR4, PT ;  /* 0x0000000403007c0c */ /* 0x000fe2000bf06270 */
[----:B--2---:R-:W-:-:S04]  /*3040*/  FADD R0, R15, -R18 ;  /* 0x800000120f007221 */ /* 0x004fc80000000000 */
[----:B------:R-:W-:-:S08]  /*3050*/  FADD R27, R27, R0 ;  /* 0x000000001b1b7221 */ /* 0x000fd00000000000 */
[----:B0-----:R-:W-:Y:S05]  /*3060*/  @!P0 BRA `(.L_x_143) ;  /* 0xfffffff400388947 */ /* 0x001fea000383ffff */
[----:B------:R-:W-:Y:S05]  /*3070*/  EXIT ;  /* 0x000000000000794d */ /* 0x000fea0003800000 */
        .weak           $__internal_3_$__cuda_sm20_rcp_rn_f32_slowpath
        .type           $__internal_3_$__cuda_sm20_rcp_rn_f32_slowpath,@function
        .size           $__internal_3_$__cuda_sm20_rcp_rn_f32_slowpath,($__internal_4_$__cuda_sm20_sqrt_rn_f32_slowpath - $__internal_3_$__cuda_sm20_rcp_rn_f32_slowpath)
$__internal_3_$__cuda_sm20_rcp_rn_f32_slowpath:
[----:B------:R-:W-:Y:S01]  /*3080*/  IMAD.SHL.U32 R4, R0, 0x2, RZ ;  /* 0x0000000200047824 */ /* 0x000fe200078e00ff */
[----:B------:R-:W-:Y:S04]  /*3090*/  BSSY.RECONVERGENT B1, `(.L_x_144) ;  /* 0x0000030000017945 */ /* 0x000fe80003800200 */
[----:B------:R-:W-:-:S04]  /*30a0*/  SHF.R.U32.HI R15, RZ, 0x18, R4 ;  /* 0x00000018ff0f7819 */ /* 0x000fc80000011604 */
[----:B------:R-:W-:-:S13]  /*30b0*/  ISETP.NE.U32.AND P0, PT, R15, RZ, PT ;  /* 0x000000ff0f00720c */ /* 0x000fda0003f05070 */
[----:B------:R-:W-:Y:S05]  /*30c0*/  @P0 BRA `(.L_x_145) ;  /* 0x0000000000280947 */ /* 0x000fea0003800000 */
[----:B------:R-:W-:-:S04]  /*30d0*/  SHF.L.U32 R4, R0, 0x1, RZ ;  /* 0x0000000100047819 */ /* 0x000fc800000006ff */
[----:B------:R-:W-:-:S13]  /*30e0*/  ISETP.NE.AND P0, PT, R4, RZ, PT ;  /* 0x000000ff0400720c */ /* 0x000fda0003f05270 */
[----:B------:R-:W-:Y:S01]  /*30f0*/  @P0 FFMA R9, R0, 1.84467440737095516160e+19, RZ ;  /* 0x5f80000000090823 */ /* 0x000fe200000000ff */
[----:B------:R-:W-:Y:S08]  /*3100*/  @!P0 MUFU.RCP R5, R0 ;  /* 0x0000000000058308 */ /* 0x000ff00000001000 */
[----:B------:R-:W0:Y:S02]  /*3110*/  @P0 MUFU.RCP R4, R9 ;  /* 0x0000000900040308 */ /* 0x000e240000001000 */
[----:B0-----:R-:W-:-:S04]  /*3120*/  @P0 FFMA R10, R9, R4, -1 ;  /* 0xbf800000090a0423 */ /* 0x001fc80000000004 */
[----:B------:R-:W-:-:S04]  /*3130*/  @P0 FADD.FTZ R15, -R10, -RZ ;  /* 0x800000ff0a0f0221 */ /* 0x000fc80000010100 */
[----:B------:R-:W-:-:S04]  /*3140*/  @P0 FFMA R4, R4, R15, R4 ;  /* 0x0000000f04040223 */ /* 0x000fc80000000004 */
[----:B------:R-:W-:Y:S01]  /*3150*/  @P0 FFMA R5, R4, 1.84467440737095516160e+19, RZ ;  /* 0x5f80000004050823 */ /* 0x000fe200000000ff */
[----:B------:R-:W-:Y:S06]  /*3160*/  BRA `(.L_x_146) ;  /* 0x0000000000887947 */ /* 0x000fec0003800000 */
.L_x_145:
        /* <DEDUP_REMOVED lines=16> */
[----:B------:R-:W-:-:S03]  /*3270*/  LOP3.LUT R14, R14, R5, RZ, 0xc0, !PT ;  /* 0x000000050e0e7212 */ /* 0x000fc600078ec0ff */
[----:B------:R-:W-:Y:S01]  /*3280*/  IMAD.MOV R4, RZ, RZ, -R9 ;  /* 0x000000ffff047224 */ /* 0x000fe200078e0a09 */
[----:B------:R-:W-:-:S04]  /*3290*/  SHF.R.U32.HI R14, RZ, R17, R14 ;  /* 0x00000011ff0e7219 */ /* 0x000fc8000001160e */
        /* <DEDUP_REMOVED lines=10> */
[----:B------:R-:W-:-:S05]  /*3340*/  @!P0 IADD3 R5, PT, PT, R5, 0x1, RZ ;  /* 0x0000000105058810 */ /* 0x000fca0007ffe0ff */
[----:B------:R-:W-:-:S05]  /*3350*/  @!P1 IMAD.SHL.U32 R5, R5, 0x2, RZ ;  /* 0x0000000205059824 */ /* 0x000fca00078e00ff */
[----:B------:R-:W-:Y:S01]  /*3360*/  LOP3.LUT R5, R5, 0x80000000, R0, 0xf8, !PT ;  /* 0x8000000005057812 */ /* 0x000fe200078ef800 */
[----:B------:R-:W-:Y:S06]  /*3370*/  BRA `(.L_x_146) ;  /* 0x0000000000047947 */ /* 0x000fec0003800000 */
.L_x_147:
[----:B------:R0:W1:Y:S02]  /*3380*/  MUFU.RCP R5, R0 ;  /* 0x0000000000057308 */ /* 0x0000640000001000 */
.L_x_146:
[----:B------:R-:W-:Y:S05]  /*3390*/  BSYNC.RECONVERGENT B1 ;  /* 0x0000000000017941 */ /* 0x000fea0003800200 */
.L_x_144:
[----:B------:R-:W-:-:S04]  /*33a0*/  MOV R9, 0x0 ;  /* 0x0000000000097802 */ /* 0x000fc80000000f00 */
[----:B01----:R-:W-:Y:S05]  /*33b0*/  RET.REL.NODEC R8 `(trendflex_batch_f32) ;  /* 0xffffffcc08107950 */ /* 0x003fea0003c3ffff */
        .weak           $__internal_4_$__cuda_sm20_sqrt_rn_f32_slowpath
        .type           $__internal_4_$__cuda_sm20_sqrt_rn_f32_slowpath,@function
        .size           $__internal_4_$__cuda_sm20_sqrt_rn_f32_slowpath,($__internal_5_$__cuda_sm3x_div_rn_noftz_f32_slowpath - $__internal_4_$__cuda_sm20_sqrt_rn_f32_slowpath)
$__internal_4_$__cuda_sm20_sqrt_rn_f32_slowpath:
        /* <DEDUP_REMOVED lines=11> */
[----:B------:R-:W-:-:S03]  /*3470*/  @!P0 IMAD.MOV.U32 R20, RZ, RZ, R24 ;  /* 0x000000ffff148224 */ /* 0x000fc600078e0018 */
[----:B------:R-:W0:Y:S02]  /*3480*/  @P0 MUFU.RSQ R21, R8 ;  /* 0x0000000800150308 */ /* 0x000e240000001400 */
[----:B0-----:R-:W-:Y:S01]  /*3490*/  @P0 FMUL.FTZ R9, R8, R21 ;  /* 0x0000001508090220 */ /* 0x001fe20000410000 */
[----:B------:R-:W-:-:S03]  /*34a0*/  @P0 FMUL.FTZ R4, R21, 0.5 ;  /* 0x3f00000015040820 */ /* 0x000fc60000410000 */
[----:B------:R-:W-:-:S04]  /*34b0*/  @P0 FADD.FTZ R6, -R9, -RZ ;  /* 0x800000ff09060221 */ /* 0x000fc80000010100 */
[----:B------:R-:W-:-:S04]  /*34c0*/  @P0 FFMA R6, R9, R6, R8 ;  /* 0x0000000609060223 */ /* 0x000fc80000000008 */
[----:B------:R-:W-:-:S04]  /*34d0*/  @P0 FFMA R4, R6, R4, R9 ;  /* 0x0000000406040223 */ /* 0x000fc80000000009 */
[----:B------:R-:W-:-:S07]  /*34e0*/  @P0 FMUL.FTZ R20, R4, 2.3283064365386962891e-10 ;  /* 0x2f80000004140820 */ /* 0x000fce0000410000 */
.L_x_148:
[----:B------:R-:W-:Y:S01]  /*34f0*/  HFMA2 R9, -RZ, RZ, 0, 0 ;  /* 0x00000000ff097431 */ /* 0x000fe200000001ff */
[----:B------:R-:W-:-:S04]  /*3500*/  MOV R8, R0 ;  /* 0x0000000000087202 */ /* 0x000fc80000000f00 */
[----:B------:R-:W-:Y:S05]  /*3510*/  RET.REL.NODEC R8 `(trendflex_batch_f32) ;  /* 0xffffffc808b87950 */ /* 0x000fea0003c3ffff */
        .weak           $__internal_5_$__cuda_sm3x_div_rn_noftz_f32_slowpath
        .type           $__internal_5_$__cuda_sm3x_div_rn_noftz_f32_slowpath,@function
        .size           $__internal_5_$__cuda_sm3x_div_rn_noftz_f32_slowpath,(.L_x_166 - $__internal_5_$__cuda_sm3x_div_rn_noftz_f32_slowpath)
$__internal_5_$__cuda_sm3x_div_rn_noftz_f32_slowpath:
[----:B------:R-:W-:Y:S01]  /*3520*/  SHF.R.U32.HI R6, RZ, 0x17, R21 ;  /* 0x00000017ff067819 */ /* 0x000fe20000011615 */
[----:B------:R-:W-:Y:S01]  /*3530*/  BSSY.RECONVERGENT B0, `(.L_x_149) ;  /* 0x0000062000007945 */ /* 0x000fe20003800200 */
[----:B------:R-:W-:Y:S02]  /*3540*/  SHF.R.U32.HI R23, RZ, 0x17, R0 ;  /* 0x00000017ff177819 */ /* 0x000fe40000011600 */
[----:B------:R-:W-:Y:S02]  /*3550*/  LOP3.LUT R6, R6, 0xff, RZ, 0xc0, !PT ;  /* 0x000000ff06067812 */ /* 0x000fe400078ec0ff */
[----:B------:R-:W-:Y:S02]  /*3560*/  LOP3.LUT R23, R23, 0xff, RZ, 0xc0, !PT ;  /* 0x000000ff17177812 */ /* 0x000fe400078ec0ff */
[----:B------:R-:W-:-:S03]  /*3570*/  IADD3 R9, PT, PT, R6, -0x1, RZ ;  /* 0xffffffff06097810 */ /* 0x000fc60007ffe0ff */
[----:B------:R-:W-:Y:S01]  /*3580*/  VIADD R20, R23, 0xffffffff ;  /* 0xffffffff17147836 */ /* 0x000fe20000000000 */
        /* <DEDUP_REMOVED lines=25> */
[----:B------:R-:W-:-:S04]  /*3720*/  @!P1 FFMA R21, R21, 1.84467440737095516160e+19, RZ ;  /* 0x5f80000015159823 */ /* 0x000fc800000000ff */
[----:B------:R-:W-:-:S07]  /*3730*/  @!P1 VIADD R8, R8, 0x40 ;  /* 0x0000004008089836 */ /* 0x000fce0000000000 */
.L_x_150:
[----:B------:R-:W-:Y:S01]  /*3740*/  LEA R26, R6, 0xc0800000, 0x17 ;  /* 0xc0800000061a7811 */ /* 0x000fe200078eb8ff */
[----:B------:R-:W-:Y:S01]  /*3750*/  BSSY.RECONVERGENT B1, `(.L_x_155) ;  /* 0x0000036000017945 */ /* 0x000fe20003800200 */
[----:B------:R-:W-:Y:S02]  /*3760*/  IADD3 R23, PT, PT, R23, -0x7f, RZ ;  /* 0xffffff8117177810 */ /* 0x000fe40007ffe0ff */
[----:B------:R-:W-:-:S03]  /*3770*/  IADD3 R26, PT, PT, -R26, R21, RZ ;  /* 0x000000151a1a7210 */ /* 0x000fc60007ffe1ff */
[C---:B------:R-:W-:Y:S01]  /*3780*/  IMAD R0, R23.reuse, -0x800000, R0 ;  /* 0xff80000017007824 */ /* 0x040fe200078e0200 */
[----:B------:R-:W0:Y:S01]  /*3790*/  MUFU.RCP R20, R26 ;  /* 0x0000001a00147308 */ /* 0x000e220000001000 */
[----:B------:R-:W-:Y:S01]  /*37a0*/  FADD.FTZ R21, -R26, -RZ ;  /* 0x800000ff1a157221 */ /* 0x000fe20000010100 */
[----:B------:R-:W-:-:S04]  /*37b0*/  IADD3 R23, PT, PT, R23, 0x7f, -R6 ;  /* 0x0000007f17177810 */ /* 0x000fc80007ffe806 */
[----:B------:R-:W-:Y:S01]  /*37c0*/  IADD3 R23, PT, PT, R23, R8, RZ ;  /* 0x0000000817177210 */ /* 0x000fe20007ffe0ff */
        /* <DEDUP_REMOVED lines=8> */
[----:B------:R-:W-:-:S05]  /*3850*/  LOP3.LUT R6, R6, 0xff, RZ, 0xc0, !PT ;  /* 0x000000ff06067812 */ /* 0x000fca00078ec0ff */
[----:B------:R-:W-:-:S05]  /*3860*/  IMAD.IADD R6, R6, 0x1, R23 ;  /* 0x0000000106067824 */ /* 0x000fca00078e0217 */
        /* <DEDUP_REMOVED lines=13> */
[----:B------:R-:W-:Y:S02]  /*3940*/  IADD3 R9, PT, PT, R6, 0x20, RZ ;  /* 0x0000002006097810 */ /* 0x000fe40007ffe0ff */
[----:B------:R-:W-:Y:S02]  /*3950*/  LOP3.LUT R8, R8, 0x7fffff, RZ, 0xc0, !PT ;  /* 0x007fffff08087812 */ /* 0x000fe400078ec0ff */
[----:B------:R-:W-:Y:S02]  /*3960*/  ISETP.NE.AND P2, PT, R6, RZ, PT ;  /* 0x000000ff0600720c */ /* 0x000fe40003f45270 */
        /* <DEDUP_REMOVED lines=12> */
[----:B------:R-:W-:-:S05]  /*3a30*/  LOP3.LUT R9, R6, R9, RZ, 0xc0, !PT ;  /* 0x0000000906097212 */ /* 0x000fca00078ec0ff */
[----:B------:R-:W-:-:S05]  /*3a40*/  IMAD.IADD R9, R8, 0x1, R9 ;  /* 0x0000000108097824 */ /* 0x000fca00078e0209 */
[----:B------:R-:W-:Y:S01]  /*3a50*/  LOP3.LUT R0, R9, R0, RZ, 0xfc, !PT ;  /* 0x0000000009007212 */ /* 0x000fe200078efcff */
[----:B------:R-:W-:Y:S06]  /*3a60*/  BRA `(.L_x_158) ;  /* 0x0000000000107947 */ /* 0x000fec0003800000 */
.L_x_157:
[----:B------:R-:W-:-:S04]  /*3a70*/  LOP3.LUT R0, R0, 0x80000000, RZ, 0xc0, !PT ;  /* 0x8000000000007812 */ /* 0x000fc800078ec0ff */
[----:B------:R-:W-:Y:S01]  /*3a80*/  LOP3.LUT R0, R0, 0x7f800000, RZ, 0xfc, !PT ;  /* 0x7f80000000007812 */ /* 0x000fe200078efcff */
[----:B------:R-:W-:Y:S06]  /*3a90*/  BRA `(.L_x_158) ;  /* 0x0000000000047947 */ /* 0x000fec0003800000 */
.L_x_156:
[----:B------:R-:W-:-:S07]  /*3aa0*/  LEA R0, R23, R0, 0x17 ;  /* 0x0000000017007211 */ /* 0x000fce00078eb8ff */
.L_x_158:
[----:B------:R-:W-:Y:S05]  /*3ab0*/  BSYNC.RECONVERGENT B1 ;  /* 0x0000000000017941 */ /* 0x000fea0003800200 */
.L_x_155:
[----:B------:R-:W-:Y:S05]  /*3ac0*/  BRA `(.L_x_159) ;  /* 0x0000000000207947 */ /* 0x000fea0003800000 */
.L_x_154:
[----:B------:R-:W-:-:S04]  /*3ad0*/  LOP3.LUT R0, R21, 0x80000000, R0, 0x48, !PT ;  /* 0x8000000015007812 */ /* 0x000fc800078e4800 */
[----:B------:R-:W-:Y:S01]  /*3ae0*/  LOP3.LUT R0, R0, 0x7f800000, RZ, 0xfc, !PT ;  /* 0x7f80000000007812 */ /* 0x000fe200078efcff */
[----:B------:R-:W-:Y:S06]  /*3af0*/  BRA `(.L_x_159) ;  /* 0x0000000000147947 */ /* 0x000fec0003800000 */
.L_x_153:
[----:B------:R-:W-:Y:S01]  /*3b00*/  LOP3.LUT R0, R21, 0x80000000, R0, 0x48, !PT ;  /* 0x8000000015007812 */ /* 0x000fe200078e4800 */
[----:B------:R-:W-:Y:S06]  /*3b10*/  BRA `(.L_x_159) ;  /* 0x00000000000c7947 */ /* 0x000fec0003800000 */
.L_x_152:
[----:B------:R-:W0:Y:S01]  /*3b20*/  MUFU.RSQ R0, -QNAN ;  /* 0xffc0000000007908 */ /* 0x000e220000001400 */
[----:B------:R-:W-:Y:S05]  /*3b30*/  BRA `(.L_x_159) ;  /* 0x0000000000047947 */ /* 0x000fea0003800000 */
.L_x_151:
[----:B------:R-:W-:-:S07]  /*3b40*/  FADD.FTZ R0, R0, R21 ;  /* 0x0000001500007221 */ /* 0x000fce0000010000 */
.L_x_159:
[----:B------:R-:W-:Y:S05]  /*3b50*/  BSYNC.RECONVERGENT B0 ;  /* 0x0000000000007941 */ /* 0x000fea0003800200 */
.L_x_149:
[----:B------:R-:W-:Y:S01]  /*3b60*/  HFMA2 R9, -RZ, RZ, 0, 0 ;  /* 0x00000000ff097431 */ /* 0x000fe200000001ff */
[----:B------:R-:W-:-:S04]  /*3b70*/  MOV R8, R4 ;  /* 0x0000000400087202 */ /* 0x000fc80000000f00 */
[----:B0-----:R-:W-:Y:S05]  /*3b80*/  RET.REL.NODEC R8 `(trendflex_batch_f32) ;  /* 0xffffffc4081c7950 */ /* 0x001fea0003c3ffff */
.L_x_160:
        /* <DEDUP_REMOVED lines=15> */
.L_x_166:


//--------------------- .nv.global.init           --------------------------
	.section	.nv.global.init,"aw",@progbits
	.align	4
.nv.global.init:
	.type		__cudart_i2opi_f,@object
	.size		__cudart_i2opi_f,(.L_0 - __cudart_i2opi_f)
__cudart_i2opi_f:
        /*0000*/ 	.byte	0x41, 0x90, 0x43, 0x3c, 0x99, 0x95, 0x62, 0xdb, 0xc0, 0xdd, 0x34, 0xf5, 0xd1, 0x57, 0x27, 0xfc
        /*0010*/ 	.byte	0x29, 0x15, 0x44, 0x4e, 0x6e, 0x83, 0xf9, 0xa2
.L_0:


//--------------------- .nv.shared.reserved.0     --------------------------
	.section	.nv.shared.reserved.0,"aw",@nobits
	.weak		__nv_reservedSMEM_offset_0_alias
	.size		__nv_reservedSMEM_offset_0_alias, 0, 64
	.other		__nv_reservedSMEM_offset_0_alias,@"STO_CUDA_RESERVED_SHARED STV_DEFAULT"
__nv_reservedSMEM_offset_0_alias:
	.zero		0
	.zero		64


//--------------------- .nv.constant0.trendflex_many_series_one_param_f32 --------------------------
	.section	.nv.constant0.trendflex_many_series_one_param_f32,"a",@progbits
	.sectionflags	@""
	.align	4
.nv.constant0.trendflex_many_series_one_param_f32:
	.zero		944


//--------------------- .nv.constant0.trendflex_batch_f32 --------------------------
	.section	.nv.constant0.trendflex_batch_f32,"a",@progbits
	.sectionflags	@""
	.align	4
.nv.constant0.trendflex_batch_f32:
	.zero		944


//--------------------- SYMBOLS --------------------------

	.type		.nv.reservedSmem.offset0,@object
	.size		.nv.reservedSmem.offset0,0x4
